	.target	sm_90a

	.elftype	@"ET_EXEC"


//--------------------- .note.nv.tkinfo           --------------------------
	.section	.note.nv.tkinfo,"",@"SHT_NOTE"
	.sectionflags	@"SHF_NOTE_NV_TKINFO"
	.tkinfo
        /*0018*/ 	.word	0x00000002
        /*0030*/ 	.string	""
        /*0030*/ 	.string	"ptxas"
        /*0030*/ 	.string	"Cuda compilation tools, release 13.0, V13.0.88"
        /*0030*/ 	.string	"Build cuda_13.0.r13.0/compiler.36424714_0"
        /*0030*/ 	.string	"-arch sm_90a -m 64 "



//--------------------- .note.nv.cuinfo           --------------------------
	.section	.note.nv.cuinfo,"",@"SHT_NOTE"
	.sectionflags	@"SHF_NOTE_NV_CUINFO"
        /*0018*/ 	.short	0x0002
        /*001a*/ 	.short	0x005a
        /*001c*/ 	.short	0x0082
	.zero		2


//--------------------- .nv.info                  --------------------------
	.section	.nv.info,"",@"SHT_CUDA_INFO"
	.align	4


	//----- nvinfo : EIATTR_REGCOUNT
	.align		4
        /*0000*/ 	.byte	0x04, 0x2f
        /*0002*/ 	.short	(.L_12 - .L_11)
	.align		4
.L_11:
        /*0004*/ 	.word	index@(_ZN7cutlass13device_kernelINS_4gemm6kernel13GemmUniversalIN4cute5tupleIJiiiiEEENS1_10collective13CollectiveMmaINS1_37MainloopSm90TmaGmmaWarpSpecializedFP8ILi2ENS5_IJNS4_1CILi1EEESB_SB_EEENS1_32KernelTmaWarpSpecializedPingpongEEENS5_IJNSA_ILi64EEENSA_ILi256EEESF_EEENS_12float_e4m3_tENS5_IJlSB_lEEESI_SJ_NS4_8TiledMMAINS4_8MMA_AtomIJNS4_4SM904GMMA31MMA_64x256x32_F32E4M3E4M3_SS_TNILNSN_7ScaleInE1ELSP_1EEEEEENS4_6LayoutISC_NS5_IJNSA_ILi0EEEST_ST_EEEEENS5_IJNS4_10UnderscoreESW_SW_EEEEENS4_13SM90_TMA_LOADENS4_14ComposedLayoutINS4_7SwizzleILi2ELi4ELi3EEENS4_18smem_ptr_flag_bitsILi8EEENSS_INS5_IJNSA_ILi8EEESF_EEENS5_IJSF_SB_EEEEEEEvNS4_8identityESZ_S19_vS1A_EENS_8epilogue10collective6detail29Sm90TmaWarpSpecializedAdapterINS1D_15DefaultEpilogueISI_SJ_SJ_NS1C_6thread17LinearCombinationISI_Li1EffLNS1H_9ScaleType4KindE0ELNS_15FloatRoundStyleE2ESI_EENS1_15EpilogueDefaultEEEEEvvEEEEvNT_6ParamsE)
        /*0008*/ 	.word	0x000000a8


	//----- nvinfo : EIATTR_FRAME_SIZE
	.align		4
.L_12:
        /*000c*/ 	.byte	0x04, 0x11
        /*000e*/ 	.short	(.L_14 - .L_13)
	.align		4
.L_13:
        /*0010*/ 	.word	index@(_ZN7cutlass13device_kernelINS_4gemm6kernel13GemmUniversalIN4cute5tupleIJiiiiEEENS1_10collective13CollectiveMmaINS1_37MainloopSm90TmaGmmaWarpSpecializedFP8ILi2ENS5_IJNS4_1CILi1EEESB_SB_EEENS1_32KernelTmaWarpSpecializedPingpongEEENS5_IJNSA_ILi64EEENSA_ILi256EEESF_EEENS_12float_e4m3_tENS5_IJlSB_lEEESI_SJ_NS4_8TiledMMAINS4_8MMA_AtomIJNS4_4SM904GMMA31MMA_64x256x32_F32E4M3E4M3_SS_TNILNSN_7ScaleInE1ELSP_1EEEEEENS4_6LayoutISC_NS5_IJNSA_ILi0EEEST_ST_EEEEENS5_IJNS4_10UnderscoreESW_SW_EEEEENS4_13SM90_TMA_LOADENS4_14ComposedLayoutINS4_7SwizzleILi2ELi4ELi3EEENS4_18smem_ptr_flag_bitsILi8EEENSS_INS5_IJNSA_ILi8EEESF_EEENS5_IJSF_SB_EEEEEEEvNS4_8identityESZ_S19_vS1A_EENS_8epilogue10collective6detail29Sm90TmaWarpSpecializedAdapterINS1D_15DefaultEpilogueISI_SJ_SJ_NS1C_6thread17LinearCombinationISI_Li1EffLNS1H_9ScaleType4KindE0ELNS_15FloatRoundStyleE2ESI_EENS1_15EpilogueDefaultEEEEEvvEEEEvNT_6ParamsE)
        /*0014*/ 	.word	0x00000110


	//----- nvinfo : EIATTR_MIN_STACK_SIZE
	.align		4
.L_14:
        /*0018*/ 	.byte	0x04, 0x12
        /*001a*/ 	.short	(.L_16 - .L_15)
	.align		4
.L_15:
        /*001c*/ 	.word	index@(_ZN7cutlass13device_kernelINS_4gemm6kernel13GemmUniversalIN4cute5tupleIJiiiiEEENS1_10collective13CollectiveMmaINS1_37MainloopSm90TmaGmmaWarpSpecializedFP8ILi2ENS5_IJNS4_1CILi1EEESB_SB_EEENS1_32KernelTmaWarpSpecializedPingpongEEENS5_IJNSA_ILi64EEENSA_ILi256EEESF_EEENS_12float_e4m3_tENS5_IJlSB_lEEESI_SJ_NS4_8TiledMMAINS4_8MMA_AtomIJNS4_4SM904GMMA31MMA_64x256x32_F32E4M3E4M3_SS_TNILNSN_7ScaleInE1ELSP_1EEEEEENS4_6LayoutISC_NS5_IJNSA_ILi0EEEST_ST_EEEEENS5_IJNS4_10UnderscoreESW_SW_EEEEENS4_13SM90_TMA_LOADENS4_14ComposedLayoutINS4_7SwizzleILi2ELi4ELi3EEENS4_18smem_ptr_flag_bitsILi8EEENSS_INS5_IJNSA_ILi8EEESF_EEENS5_IJSF_SB_EEEEEEEvNS4_8identityESZ_S19_vS1A_EENS_8epilogue10collective6detail29Sm90TmaWarpSpecializedAdapterINS1D_15DefaultEpilogueISI_SJ_SJ_NS1C_6thread17LinearCombinationISI_Li1EffLNS1H_9ScaleType4KindE0ELNS_15FloatRoundStyleE2ESI_EENS1_15EpilogueDefaultEEEEEvvEEEEvNT_6ParamsE)
        /*0020*/ 	.word	0x00000110
.L_16:


//--------------------- .nv.compat                --------------------------
	.section	.nv.compat,"",@"SHT_CUDA_COMPAT_INFO"
	.align	4
        /*0000*/ 	.byte	0x02, 0x09, 0x01, 0x00, 0x02, 0x02, 0x04, 0x00, 0x02, 0x05, 0x05, 0x00, 0x03, 0x07, 0x01, 0x01
        /*0010*/ 	.byte	0x02, 0x03, 0x01, 0x00, 0x02, 0x06, 0x01, 0x00, 0x04, 0x0b, 0x08, 0x00, 0x00, 0x00, 0x00, 0x00
        /*0020*/ 	.byte	0x00, 0x00, 0x00, 0x00


//--------------------- .nv.info._ZN7cutlass13device_kernelINS_4gemm6kernel13GemmUniversalIN4cute5tupleIJiiiiEEENS1_10collective13CollectiveMmaINS1_37MainloopSm90TmaGmmaWarpSpecializedFP8ILi2ENS5_IJNS4_1CILi1EEESB_SB_EEENS1_32KernelTmaWarpSpecializedPingpongEEENS5_IJNSA_ILi64EEENSA_ILi256EEESF_EEENS_12float_e4m3_tENS5_IJlSB_lEEESI_SJ_NS4_8TiledMMAINS4_8MMA_AtomIJNS4_4SM904GMMA31MMA_64x256x32_F32E4M3E4M3_SS_TNILNSN_7ScaleInE1ELSP_1EEEEEENS4_6LayoutISC_NS5_IJNSA_ILi0EEEST_ST_EEEEENS5_IJNS4_10UnderscoreESW_SW_EEEEENS4_13SM90_TMA_LOADENS4_14ComposedLayoutINS4_7SwizzleILi2ELi4ELi3EEENS4_18smem_ptr_flag_bitsILi8EEENSS_INS5_IJNSA_ILi8EEESF_EEENS5_IJSF_SB_EEEEEEEvNS4_8identityESZ_S19_vS1A_EENS_8epilogue10collective6detail29Sm90TmaWarpSpecializedAdapterINS1D_15DefaultEpilogueISI_SJ_SJ_NS1C_6thread17LinearCombinationISI_Li1EffLNS1H_9ScaleType4KindE0ELNS_15FloatRoundStyleE2ESI_EENS1_15EpilogueDefaultEEEEEvvEEEEvNT_6ParamsE --------------------------
	.section	.nv.info._ZN7cutlass13device_kernelINS_4gemm6kernel13GemmUniversalIN4cute5tupleIJiiiiEEENS1_10collective13CollectiveMmaINS1_37MainloopSm90TmaGmmaWarpSpecializedFP8ILi2ENS5_IJNS4_1CILi1EEESB_SB_EEENS1_32KernelTmaWarpSpecializedPingpongEEENS5_IJNSA_ILi64EEENSA_ILi256EEESF_EEENS_12float_e4m3_tENS5_IJlSB_lEEESI_SJ_NS4_8TiledMMAINS4_8MMA_AtomIJNS4_4SM904GMMA31MMA_64x256x32_F32E4M3E4M3_SS_TNILNSN_7ScaleInE1ELSP_1EEEEEENS4_6LayoutISC_NS5_IJNSA_ILi0EEEST_ST_EEEEENS5_IJNS4_10UnderscoreESW_SW_EEEEENS4_13SM90_TMA_LOADENS4_14ComposedLayoutINS4_7SwizzleILi2ELi4ELi3EEENS4_18smem_ptr_flag_bitsILi8EEENSS_INS5_IJNSA_ILi8EEESF_EEENS5_IJSF_SB_EEEEEEEvNS4_8identityESZ_S19_vS1A_EENS_8epilogue10collective6detail29Sm90TmaWarpSpecializedAdapterINS1D_15DefaultEpilogueISI_SJ_SJ_NS1C_6thread17LinearCombinationISI_Li1EffLNS1H_9ScaleType4KindE0ELNS_15FloatRoundStyleE2ESI_EENS1_15EpilogueDefaultEEEEEvvEEEEvNT_6ParamsE,"",@"SHT_CUDA_INFO"
	.sectionflags	@""
	.align	4


	//----- nvinfo : EIATTR_CUDA_API_VERSION
	.align		4
        /*0000*/ 	.byte	0x04, 0x37
        /*0002*/ 	.short	(.L_18 - .L_17)
.L_17:
        /*0004*/ 	.word	0x00000082


	//----- nvinfo : EIATTR_KPARAM_INFO
	.align		4
.L_18:
        /*0008*/ 	.byte	0x04, 0x17
        /*000a*/ 	.short	(.L_20 - .L_19)
.L_19:
        /*000c*/ 	.word	0x00000000
        /*0010*/ 	.short	0x0000
        /*0012*/ 	.short	0x0070
        /*0014*/ 	.byte	0x00, 0xf0, 0x01, 0x10


	//----- nvinfo : EIATTR_SPARSE_MMA_MASK
	.align		4
.L_20:
        /*0018*/ 	.byte	0x03, 0x50
        /*001a*/ 	.short	0x0000


	//----- nvinfo : EIATTR_MAXREG_COUNT
	.align		4
        /*001c*/ 	.byte	0x03, 0x1b
        /*001e*/ 	.short	0x00a8


	//----- nvinfo : EIATTR_NUM_BARRIERS
	.align		4
        /*0020*/ 	.byte	0x02, 0x4c
        /*0022*/ 	.byte	0x01
	.zero		1


	//----- nvinfo : EIATTR_ANNOTATIONS
	.align		4
        /*0024*/ 	.byte	0x04, 0x55
        /*0026*/ 	.short	(.L_22 - .L_21)


	//   ....[0]....
.L_21:
        /*0028*/ 	.word	0x00000001
        /*002c*/ 	.byte	0x60, 0x09, 0x00, 0x00, 0x01, 0x00, 0x00, 0x00, 0x70, 0x0b, 0x00, 0x00, 0x01, 0x00, 0x00, 0x00
        /* <DEDUP_REMOVED lines=204> */
        /*0cfc*/ 	.byte	0x20, 0xff, 0x00, 0x00


	//----- nvinfo : EIATTR_MERCURY_ISA_VERSION
	.align		4
.L_22:
        /*0d00*/ 	.byte	0x03, 0x5f
        /*0d02*/ 	.short	0x0101


	//----- nvinfo : EIATTR_INT_WARP_WIDE_INSTR_OFFSETS
	.align		4
        /*0d04*/ 	.byte	0x04, 0x31
        /*0d06*/ 	.short	(.L_24 - .L_23)


	//   ....[0]....
.L_23:
        /*0d08*/ 	.word	0x00000470


	//   ....[1]....
        /*0d0c*/ 	.word	0x00000480


	//   ....[2]....
        /*0d10*/ 	.word	0x000004f0


	//   ....[3]....
        /*0d14*/ 	.word	0x00000500


	//   ....[4]....
        /*0d18*/ 	.word	0x00000510


	//   ....[5]....
        /*0d1c*/ 	.word	0x00000530


	//   ....[6]....
        /*0d20*/ 	.word	0x00000590


	//   ....[7]....
        /*0d24*/ 	.word	0x000005b0


	//----- nvinfo : EIATTR_COOP_GROUP_MASK_REGIDS
	.align		4
.L_24:
        /*0d28*/ 	.byte	0x04, 0x29
        /*0d2a*/ 	.short	(.L_26 - .L_25)


	//   ....[0]....
.L_25:
        /*0d2c*/ 	.word	0xffffffff


	//   ....[1]....
        /*0d30*/ 	.word	0xffffffff


	//   ....[2]....
        /*0d34*/ 	.word	0xffffffff


	//   ....[3]....
        /*0d38*/ 	.word	0xffffffff


	//   ....[4]....
        /*0d3c*/ 	.word	0xffffffff


	//   ....[5]....
        /*0d40*/ 	.word	0xffffffff


	//----- nvinfo : EIATTR_COOP_GROUP_INSTR_OFFSETS
	.align		4
.L_26:
        /*0d44*/ 	.byte	0x04, 0x28
        /*0d46*/ 	.short	(.L_28 - .L_27)


	//   ....[0]....
.L_27:
        /*0d48*/ 	.word	0x00000060


	//   ....[1]....
        /*0d4c*/ 	.word	0x00000090


	//   ....[2]....
        /*0d50*/ 	.word	0x00000190


	//   ....[3]....
        /*0d54*/ 	.word	0x00000360


	//   ....[4]....
        /*0d58*/ 	.word	0x000003a0


	//   ....[5]....
        /*0d5c*/ 	.word	0x000003e0


	//----- nvinfo : EIATTR_REG_RECONFIG
	.align		4
.L_28:
        /*0d60*/ 	.byte	0x01, 0x54
	.zero		2


	//----- nvinfo : EIATTR_MBARRIER_INSTR_OFFSETS
	.align		4
        /*0d64*/ 	.byte	0x04, 0x39
        /*0d66*/ 	.short	(.L_30 - .L_29)


	//   ....[0]....
.L_29:
        /*0d68*/ 	.word	0x00000310
        /*0d6c*/ 	.word	0x000000ff
        /*0d70*/ 	.word	0x00000000
        /*0d74*/ 	.short	0x0100
        /*0d76*/ 	.byte	0x09
	.zero		1


	//   ....[1]....
        /*0d78*/ 	.word	0x00000320
        /*0d7c*/ 	.word	0x000000ff
        /*0d80*/ 	.word	0x00000010
        /*0d84*/ 	.short	0x0100
        /*0d86*/ 	.byte	0x09
	.zero		1


	//   ....[2]....
        /*0d88*/ 	.word	0x00000330
        /*0d8c*/ 	.word	0x000000ff
        /*0d90*/ 	.word	0x00000008
        /*0d94*/ 	.short	0x0100
        /*0d96*/ 	.byte	0x09
	.zero		1


	//   ....[3]....
        /*0d98*/ 	.word	0x00000340
        /*0d9c*/ 	.word	0x000000ff
        /*0da0*/ 	.word	0x00000018
        /*0da4*/ 	.short	0x0100
        /*0da6*/ 	.byte	0x09
	.zero		1


	//   ....[4]....
        /*0da8*/ 	.word	0x000005d0
        /*0dac*/ 	.word	0x000000ff
        /*0db0*/ 	.word	0x00000050
        /*0db4*/ 	.short	0x0100
        /*0db6*/ 	.byte	0x09
	.zero		1


	//   ....[5]....
        /*0db8*/ 	.word	0x000005e0
        /*0dbc*/ 	.word	0x000000ff
        /*0dc0*/ 	.word	0x00000058
        /*0dc4*/ 	.short	0x0100
        /*0dc6*/ 	.byte	0x09
	.zero		1


	//   ....[6]....
        /*0dc8*/ 	.word	0x00000620
        /*0dcc*/ 	.word	0x000000ff
        /*0dd0*/ 	.word	0x00000030
        /*0dd4*/ 	.short	0x0100
        /*0dd6*/ 	.byte	0x0a
	.zero		1


	//   ....[7]....
        /*0dd8*/ 	.word	0x00000640
        /*0ddc*/ 	.word	0x000000ff
        /*0de0*/ 	.word	0x00000038
        /*0de4*/ 	.short	0x0100
        /*0de6*/ 	.byte	0x0a
	.zero		1


	//   ....[8]....
        /*0de8*/ 	.word	0x00000650
        /*0dec*/ 	.word	0x000000ff
        /*0df0*/ 	.word	0x00000040
        /*0df4*/ 	.short	0x0100
        /*0df6*/ 	.byte	0x0a
	.zero		1


	//   ....[9]....
        /*0df8*/ 	.word	0x00000660
        /*0dfc*/ 	.word	0x000000ff
        /*0e00*/ 	.word	0x00000048
        /*0e04*/ 	.short	0x0100
        /*0e06*/ 	.byte	0x0a
	.zero		1


	//   ....[10]....
        /*0e08*/ 	.word	0x000015d0
        /*0e0c*/ 	.word	0x000000ff
        /*0e10*/ 	.word	0xfffffff8
        /*0e14*/ 	.short	0x010a
        /*0e16*/ 	.byte	0x11
	.zero		1


	//   ....[11]....
        /*0e18*/ 	.word	0x00001fa0
        /*0e1c*/ 	.word	0x000000ff
        /*0e20*/ 	.word	0x00000000
        /*0e24*/ 	.short	0x010a
        /*0e26*/ 	.byte	0x04
	.zero		1


	//   ....[12]....
        /*0e28*/ 	.word	0x00001fe0
        /*0e2c*/ 	.word	0x000000ff
        /*0e30*/ 	.word	0x00000000
        /*0e34*/ 	.short	0x010a
        /*0e36*/ 	.byte	0x04
	.zero		1


	//   ....[13]....
        /*0e38*/ 	.word	0x000031c0
        /*0e3c*/ 	.word	0x000000ff
        /*0e40*/ 	.word	0x00000000
        /*0e44*/ 	.short	0x010a
        /*0e46*/ 	.byte	0x08
	.zero		1


	//   ....[14]....
        /*0e48*/ 	.word	0x00003200
        /*0e4c*/ 	.word	0x000000ff
        /*0e50*/ 	.word	0x00000000
        /*0e54*/ 	.short	0x010a
        /*0e56*/ 	.byte	0x08
	.zero		1


	//   ....[15]....
        /*0e58*/ 	.word	0x00004230
        /*0e5c*/ 	.word	0x000000ff
        /*0e60*/ 	.word	0x00000000
        /*0e64*/ 	.short	0x0101
        /*0e66*/ 	.byte	0x06
	.zero		1


	//   ....[16]....
        /*0e68*/ 	.word	0x000052f0
        /*0e6c*/ 	.word	0x000000e4
        /*0e70*/ 	.word	0x00000000
        /*0e74*/ 	.short	0x0101
        /*0e76*/ 	.byte	0x21
	.zero		1


	//   ....[17]....
        /*0e78*/ 	.word	0x000053e0
        /*0e7c*/ 	.word	0x000000ff
        /*0e80*/ 	.word	0x00000000
        /*0e84*/ 	.short	0x0101
        /*0e86*/ 	.byte	0x04
	.zero		1


	//   ....[18]....
        /*0e88*/ 	.word	0x00005490
        /*0e8c*/ 	.word	0x000000ff
        /*0e90*/ 	.word	0x00000008
        /*0e94*/ 	.short	0x010a
        /*0e96*/ 	.byte	0x11
	.zero		1


	//   ....[19]....
        /*0e98*/ 	.word	0x0000e700
        /*0e9c*/ 	.word	0x00000000
        /*0ea0*/ 	.word	0x00000000
        /*0ea4*/ 	.short	0x0101
        /*0ea6*/ 	.byte	0x21
	.zero		1


	//   ....[20]....
        /*0ea8*/ 	.word	0x0000f150
        /*0eac*/ 	.word	0x0000000b
        /*0eb0*/ 	.word	0x00000010
        /*0eb4*/ 	.short	0x010a
        /*0eb6*/ 	.byte	0x3f
	.zero		1


	//   ....[21]....
        /*0eb8*/ 	.word	0x0000f510
        /*0ebc*/ 	.word	0x00000003
        /*0ec0*/ 	.word	0x00000058
        /*0ec4*/ 	.short	0x0101
        /*0ec6*/ 	.byte	0x3f
	.zero		1


	//   ....[22]....
        /*0ec8*/ 	.word	0x0000fd30
        /*0ecc*/ 	.word	0x00000007
        /*0ed0*/ 	.word	0x00000000
        /*0ed4*/ 	.short	0x010a
        /*0ed6*/ 	.byte	0x3f
	.zero		1


	//   ....[23]....
        /*0ed8*/ 	.word	0x0000fdb0
        /*0edc*/ 	.word	0x00000003
        /*0ee0*/ 	.word	0x00000000
        /*0ee4*/ 	.short	0x010a
        /*0ee6*/ 	.byte	0x3f
	.zero		1


	//   ....[24]....
        /*0ee8*/ 	.word	0x0000fe20
        /*0eec*/ 	.word	0x00000003
        /*0ef0*/ 	.word	0xfffffff8
        /*0ef4*/ 	.short	0x010a
        /*0ef6*/ 	.byte	0x3f
	.zero		1


	//   ....[25]....
        /*0ef8*/ 	.word	0x0000fe80
        /*0efc*/ 	.word	0x00000003
        /*0f00*/ 	.word	0x00000000
        /*0f04*/ 	.short	0x010a
        /*0f06*/ 	.byte	0x3f
	.zero		1


	//   ....[26]....
        /*0f08*/ 	.word	0x0000fef0
        /*0f0c*/ 	.word	0x00000000
        /*0f10*/ 	.word	0x00000000
        /*0f14*/ 	.short	0x010a
        /*0f16*/ 	.byte	0x3f
	.zero		1


	//   ....[27]....
        /*0f18*/ 	.word	0x0000ff60
        /*0f1c*/ 	.word	0x00000019
        /*0f20*/ 	.word	0x00000008
        /*0f24*/ 	.short	0x010a
        /*0f26*/ 	.byte	0x3f
	.zero		1


	//   ....[28]....
        /*0f28*/ 	.word	0x00010030
        /*0f2c*/ 	.word	0x0000000b
        /*0f30*/ 	.word	0x00000010
        /*0f34*/ 	.short	0x010a
        /*0f36*/ 	.byte	0x3f
	.zero		1


	//   ....[29]....
        /*0f38*/ 	.word	0x00010110
        /*0f3c*/ 	.word	0x00000007
        /*0f40*/ 	.word	0x00000000
        /*0f44*/ 	.short	0x010a
        /*0f46*/ 	.byte	0x3f
	.zero		1


	//----- nvinfo : EIATTR_NUM_MBARRIERS
	.align		4
.L_30:
        /*0f48*/ 	.byte	0x03, 0x38
        /*0f4a*/ 	.short	0x000a


	//----- nvinfo : EIATTR_EXIT_INSTR_OFFSETS
	.align		4
        /*0f4c*/ 	.byte	0x04, 0x1c
        /*0f4e*/ 	.short	(.L_32 - .L_31)


	//   ....[0]....
.L_31:
        /*0f50*/ 	.word	0x000012b0


	//   ....[1]....
        /*0f54*/ 	.word	0x00001310


	//   ....[2]....
        /*0f58*/ 	.word	0x0000ee60


	//   ....[3]....
        /*0f5c*/ 	.word	0x0000ee90


	//   ....[4]....
        /*0f60*/ 	.word	0x0000fe00


	//----- nvinfo : EIATTR_MAX_THREADS
	.align		4
.L_32:
        /*0f64*/ 	.byte	0x04, 0x05
        /*0f66*/ 	.short	(.L_34 - .L_33)
.L_33:
        /*0f68*/ 	.word	0x00000180
        /*0f6c*/ 	.word	0x00000001
        /*0f70*/ 	.word	0x00000001


	//----- nvinfo : EIATTR_CRS_STACK_SIZE
	.align		4
.L_34:
        /*0f74*/ 	.byte	0x04, 0x1e
        /*0f76*/ 	.short	(.L_36 - .L_35)
.L_35:
        /*0f78*/ 	.word	0x00000000


	//----- nvinfo : EIATTR_CBANK_PARAM_SIZE
	.align		4
.L_36:
        /*0f7c*/ 	.byte	0x03, 0x19
        /*0f7e*/ 	.short	0x0470


	//----- nvinfo : EIATTR_PARAM_CBANK
	.align		4
        /*0f80*/ 	.byte	0x04, 0x0a
        /*0f82*/ 	.short	(.L_38 - .L_37)
	.align		4
.L_37:
        /*0f84*/ 	.word	index@(.nv.constant0._ZN7cutlass13device_kernelINS_4gemm6kernel13GemmUniversalIN4cute5tupleIJiiiiEEENS1_10collective13CollectiveMmaINS1_37MainloopSm90TmaGmmaWarpSpecializedFP8ILi2ENS5_IJNS4_1CILi1EEESB_SB_EEENS1_32KernelTmaWarpSpecializedPingpongEEENS5_IJNSA_ILi64EEENSA_ILi256EEESF_EEENS_12float_e4m3_tENS5_IJlSB_lEEESI_SJ_NS4_8TiledMMAINS4_8MMA_AtomIJNS4_4SM904GMMA31MMA_64x256x32_F32E4M3E4M3_SS_TNILNSN_7ScaleInE1ELSP_1EEEEEENS4_6LayoutISC_NS5_IJNSA_ILi0EEEST_ST_EEEEENS5_IJNS4_10UnderscoreESW_SW_EEEEENS4_13SM90_TMA_LOADENS4_14ComposedLayoutINS4_7SwizzleILi2ELi4ELi3EEENS4_18smem_ptr_flag_bitsILi8EEENSS_INS5_IJNSA_ILi8EEESF_EEENS5_IJSF_SB_EEEEEEEvNS4_8identityESZ_S19_vS1A_EENS_8epilogue10collective6detail29Sm90TmaWarpSpecializedAdapterINS1D_15DefaultEpilogueISI_SJ_SJ_NS1C_6thread17LinearCombinationISI_Li1EffLNS1H_9ScaleType4KindE0ELNS_15FloatRoundStyleE2ESI_EENS1_15EpilogueDefaultEEEEEvvEEEEvNT_6ParamsE)
        /*0f88*/ 	.short	0x0210
        /*0f8a*/ 	.short	0x0470


	//----- nvinfo : EIATTR_SW_WAR
	.align		4
.L_38:
        /*0f8c*/ 	.byte	0x04, 0x36
        /*0f8e*/ 	.short	(.L_40 - .L_39)
.L_39:
        /*0f90*/ 	.word	0x00000008
.L_40:


//--------------------- .nv.callgraph             --------------------------
	.section	.nv.callgraph,"",@"SHT_CUDA_CALLGRAPH"
	.align	4
	.sectionentsize	8
	.align		4
        /*0000*/ 	.word	0x00000000
	.align		4
        /*0004*/ 	.word	0xffffffff
	.align		4
        /*0008*/ 	.word	0x00000000
	.align		4
        /*000c*/ 	.word	0xfffffffe
	.align		4
        /*0010*/ 	.word	0x00000000
	.align		4
        /*0014*/ 	.word	0xfffffffd
	.align		4
        /*0018*/ 	.word	0x00000000
	.align		4
        /*001c*/ 	.word	0xfffffffc


//--------------------- .nv.constant4             --------------------------
	.section	.nv.constant4,"a",@progbits
	.align	8
	.align		8
.nv.constant4:
        /*0000*/ 	.dword	_ZN40_INTERNAL_44a8904f_4_k_cu_b6a7be2b_167414cuda3std3__45__cpo5beginE
	.align		8
        /*0008*/ 	.dword	_ZN40_INTERNAL_44a8904f_4_k_cu_b6a7be2b_167414cuda3std3__45__cpo3endE
	.align		8
        /*0010*/ 	.dword	_ZN40_INTERNAL_44a8904f_4_k_cu_b6a7be2b_167414cuda3std3__45__cpo6cbeginE
	.align		8
        /*0018*/ 	.dword	_ZN40_INTERNAL_44a8904f_4_k_cu_b6a7be2b_167414cuda3std3__45__cpo4cendE
	.align		8
        /*0020*/ 	.dword	_ZN40_INTERNAL_44a8904f_4_k_cu_b6a7be2b_167414cuda3std3__442_GLOBAL__N__44a8904f_4_k_cu_b6a7be2b_167416ignoreE
	.align		8
        /*0028*/ 	.dword	_ZN40_INTERNAL_44a8904f_4_k_cu_b6a7be2b_167414cuda3std3__419piecewise_constructE
	.align		8
        /*0030*/ 	.dword	_ZN40_INTERNAL_44a8904f_4_k_cu_b6a7be2b_167414cuda3std3__48in_placeE
	.align		8
        /*0038*/ 	.dword	_ZN40_INTERNAL_44a8904f_4_k_cu_b6a7be2b_167414cuda3std6ranges3__45__cpo4swapE
	.align		8
        /*0040*/ 	.dword	_ZN40_INTERNAL_44a8904f_4_k_cu_b6a7be2b_167414cuda3std6ranges3__45__cpo9iter_moveE
	.align		8
        /*0048*/ 	.dword	_ZN40_INTERNAL_44a8904f_4_k_cu_b6a7be2b_167414cute7productE
	.align		8
        /*0050*/ 	.dword	_ZN40_INTERNAL_44a8904f_4_k_cu_b6a7be2b_167414cute1_E


//--------------------- .text._ZN7cutlass13device_kernelINS_4gemm6kernel13GemmUniversalIN4cute5tupleIJiiiiEEENS1_10collective13CollectiveMmaINS1_37MainloopSm90TmaGmmaWarpSpecializedFP8ILi2ENS5_IJNS4_1CILi1EEESB_SB_EEENS1_32KernelTmaWarpSpecializedPingpongEEENS5_IJNSA_ILi64EEENSA_ILi256EEESF_EEENS_12float_e4m3_tENS5_IJlSB_lEEESI_SJ_NS4_8TiledMMAINS4_8MMA_AtomIJNS4_4SM904GMMA31MMA_64x256x32_F32E4M3E4M3_SS_TNILNSN_7ScaleInE1ELSP_1EEEEEENS4_6LayoutISC_NS5_IJNSA_ILi0EEEST_ST_EEEEENS5_IJNS4_10UnderscoreESW_SW_EEEEENS4_13SM90_TMA_LOADENS4_14ComposedLayoutINS4_7SwizzleILi2ELi4ELi3EEENS4_18smem_ptr_flag_bitsILi8EEENSS_INS5_IJNSA_ILi8EEESF_EEENS5_IJSF_SB_EEEEEEEvNS4_8identityESZ_S19_vS1A_EENS_8epilogue10collective6detail29Sm90TmaWarpSpecializedAdapterINS1D_15DefaultEpilogueISI_SJ_SJ_NS1C_6thread17LinearCombinationISI_Li1EffLNS1H_9ScaleType4KindE0ELNS_15FloatRoundStyleE2ESI_EENS1_15EpilogueDefaultEEEEEvvEEEEvNT_6ParamsE --------------------------
	.section	.text._ZN7cutlass13device_kernelINS_4gemm6kernel13GemmUniversalIN4cute5tupleIJiiiiEEENS1_10collective13CollectiveMmaINS1_37MainloopSm90TmaGmmaWarpSpecializedFP8ILi2ENS5_IJNS4_1CILi1EEESB_SB_EEENS1_32KernelTmaWarpSpecializedPingpongEEENS5_IJNSA_ILi64EEENSA_ILi256EEESF_EEENS_12float_e4m3_tENS5_IJlSB_lEEESI_SJ_NS4_8TiledMMAINS4_8MMA_AtomIJNS4_4SM904GMMA31MMA_64x256x32_F32E4M3E4M3_SS_TNILNSN_7ScaleInE1ELSP_1EEEEEENS4_6LayoutISC_NS5_IJNSA_ILi0EEEST_ST_EEEEENS5_IJNS4_10UnderscoreESW_SW_EEEEENS4_13SM90_TMA_LOADENS4_14ComposedLayoutINS4_7SwizzleILi2ELi4ELi3EEENS4_18smem_ptr_flag_bitsILi8EEENSS_INS5_IJNSA_ILi8EEESF_EEENS5_IJSF_SB_EEEEEEEvNS4_8identityESZ_S19_vS1A_EENS_8epilogue10collective6detail29Sm90TmaWarpSpecializedAdapterINS1D_15DefaultEpilogueISI_SJ_SJ_NS1C_6thread17LinearCombinationISI_Li1EffLNS1H_9ScaleType4KindE0ELNS_15FloatRoundStyleE2ESI_EENS1_15EpilogueDefaultEEEEEvvEEEEvNT_6ParamsE,"ax",@progbits
	.align	128
.text._ZN7cutlass13device_kernelINS_4gemm6kernel13GemmUniversalIN4cute5tupleIJiiiiEEENS1_10collective13CollectiveMmaINS1_37MainloopSm90TmaGmmaWarpSpecializedFP8ILi2ENS5_IJNS4_1CILi1EEESB_SB_EEENS1_32KernelTmaWarpSpecializedPingpongEEENS5_IJNSA_ILi64EEENSA_ILi256EEESF_EEENS_12float_e4m3_tENS5_IJlSB_lEEESI_SJ_NS4_8TiledMMAINS4_8MMA_AtomIJNS4_4SM904GMMA31MMA_64x256x32_F32E4M3E4M3_SS_TNILNSN_7ScaleInE1ELSP_1EEEEEENS4_6LayoutISC_NS5_IJNSA_ILi0EEEST_ST_EEEEENS5_IJNS4_10UnderscoreESW_SW_EEEEENS4_13SM90_TMA_LOADENS4_14ComposedLayoutINS4_7SwizzleILi2ELi4ELi3EEENS4_18smem_ptr_flag_bitsILi8EEENSS_INS5_IJNSA_ILi8EEESF_EEENS5_IJSF_SB_EEEEEEEvNS4_8identityESZ_S19_vS1A_EENS_8epilogue10collective6detail29Sm90TmaWarpSpecializedAdapterINS1D_15DefaultEpilogueISI_SJ_SJ_NS1C_6thread17LinearCombinationISI_Li1EffLNS1H_9ScaleType4KindE0ELNS_15FloatRoundStyleE2ESI_EENS1_15EpilogueDefaultEEEEEvvEEEEvNT_6ParamsE:
        .type           _ZN7cutlass13device_kernelINS_4gemm6kernel13GemmUniversalIN4cute5tupleIJiiiiEEENS1_10collective13CollectiveMmaINS1_37MainloopSm90TmaGmmaWarpSpecializedFP8ILi2ENS5_IJNS4_1CILi1EEESB_SB_EEENS1_32KernelTmaWarpSpecializedPingpongEEENS5_IJNSA_ILi64EEENSA_ILi256EEESF_EEENS_12float_e4m3_tENS5_IJlSB_lEEESI_SJ_NS4_8TiledMMAINS4_8MMA_AtomIJNS4_4SM904GMMA31MMA_64x256x32_F32E4M3E4M3_SS_TNILNSN_7ScaleInE1ELSP_1EEEEEENS4_6LayoutISC_NS5_IJNSA_ILi0EEEST_ST_EEEEENS5_IJNS4_10UnderscoreESW_SW_EEEEENS4_13SM90_TMA_LOADENS4_14ComposedLayoutINS4_7SwizzleILi2ELi4ELi3EEENS4_18smem_ptr_flag_bitsILi8EEENSS_INS5_IJNSA_ILi8EEESF_EEENS5_IJSF_SB_EEEEEEEvNS4_8identityESZ_S19_vS1A_EENS_8epilogue10collective6detail29Sm90TmaWarpSpecializedAdapterINS1D_15DefaultEpilogueISI_SJ_SJ_NS1C_6thread17LinearCombinationISI_Li1EffLNS1H_9ScaleType4KindE0ELNS_15FloatRoundStyleE2ESI_EENS1_15EpilogueDefaultEEEEEvvEEEEvNT_6ParamsE,@function
        .size           _ZN7cutlass13device_kernelINS_4gemm6kernel13GemmUniversalIN4cute5tupleIJiiiiEEENS1_10collective13CollectiveMmaINS1_37MainloopSm90TmaGmmaWarpSpecializedFP8ILi2ENS5_IJNS4_1CILi1EEESB_SB_EEENS1_32KernelTmaWarpSpecializedPingpongEEENS5_IJNSA_ILi64EEENSA_ILi256EEESF_EEENS_12float_e4m3_tENS5_IJlSB_lEEESI_SJ_NS4_8TiledMMAINS4_8MMA_AtomIJNS4_4SM904GMMA31MMA_64x256x32_F32E4M3E4M3_SS_TNILNSN_7ScaleInE1ELSP_1EEEEEENS4_6LayoutISC_NS5_IJNSA_ILi0EEEST_ST_EEEEENS5_IJNS4_10UnderscoreESW_SW_EEEEENS4_13SM90_TMA_LOADENS4_14ComposedLayoutINS4_7SwizzleILi2ELi4ELi3EEENS4_18smem_ptr_flag_bitsILi8EEENSS_INS5_IJNSA_ILi8EEESF_EEENS5_IJSF_SB_EEEEEEEvNS4_8identityESZ_S19_vS1A_EENS_8epilogue10collective6detail29Sm90TmaWarpSpecializedAdapterINS1D_15DefaultEpilogueISI_SJ_SJ_NS1C_6thread17LinearCombinationISI_Li1EffLNS1H_9ScaleType4KindE0ELNS_15FloatRoundStyleE2ESI_EENS1_15EpilogueDefaultEEEEEvvEEEEvNT_6ParamsE,(.L_x_327 - _ZN7cutlass13device_kernelINS_4gemm6kernel13GemmUniversalIN4cute5tupleIJiiiiEEENS1_10collective13CollectiveMmaINS1_37MainloopSm90TmaGmmaWarpSpecializedFP8ILi2ENS5_IJNS4_1CILi1EEESB_SB_EEENS1_32KernelTmaWarpSpecializedPingpongEEENS5_IJNSA_ILi64EEENSA_ILi256EEESF_EEENS_12float_e4m3_tENS5_IJlSB_lEEESI_SJ_NS4_8TiledMMAINS4_8MMA_AtomIJNS4_4SM904GMMA31MMA_64x256x32_F32E4M3E4M3_SS_TNILNSN_7ScaleInE1ELSP_1EEEEEENS4_6LayoutISC_NS5_IJNSA_ILi0EEEST_ST_EEEEENS5_IJNS4_10UnderscoreESW_SW_EEEEENS4_13SM90_TMA_LOADENS4_14ComposedLayoutINS4_7SwizzleILi2ELi4ELi3EEENS4_18smem_ptr_flag_bitsILi8EEENSS_INS5_IJNSA_ILi8EEESF_EEENS5_IJSF_SB_EEEEEEEvNS4_8identityESZ_S19_vS1A_EENS_8epilogue10collective6detail29Sm90TmaWarpSpecializedAdapterINS1D_15DefaultEpilogueISI_SJ_SJ_NS1C_6thread17LinearCombinationISI_Li1EffLNS1H_9ScaleType4KindE0ELNS_15FloatRoundStyleE2ESI_EENS1_15EpilogueDefaultEEEEEvvEEEEvNT_6ParamsE)
        .other          _ZN7cutlass13device_kernelINS_4gemm6kernel13GemmUniversalIN4cute5tupleIJiiiiEEENS1_10collective13CollectiveMmaINS1_37MainloopSm90TmaGmmaWarpSpecializedFP8ILi2ENS5_IJNS4_1CILi1EEESB_SB_EEENS1_32KernelTmaWarpSpecializedPingpongEEENS5_IJNSA_ILi64EEENSA_ILi256EEESF_EEENS_12float_e4m3_tENS5_IJlSB_lEEESI_SJ_NS4_8TiledMMAINS4_8MMA_AtomIJNS4_4SM904GMMA31MMA_64x256x32_F32E4M3E4M3_SS_TNILNSN_7ScaleInE1ELSP_1EEEEEENS4_6LayoutISC_NS5_IJNSA_ILi0EEEST_ST_EEEEENS5_IJNS4_10UnderscoreESW_SW_EEEEENS4_13SM90_TMA_LOADENS4_14ComposedLayoutINS4_7SwizzleILi2ELi4ELi3EEENS4_18smem_ptr_flag_bitsILi8EEENSS_INS5_IJNSA_ILi8EEESF_EEENS5_IJSF_SB_EEEEEEEvNS4_8identityESZ_S19_vS1A_EENS_8epilogue10collective6detail29Sm90TmaWarpSpecializedAdapterINS1D_15DefaultEpilogueISI_SJ_SJ_NS1C_6thread17LinearCombinationISI_Li1EffLNS1H_9ScaleType4KindE0ELNS_15FloatRoundStyleE2ESI_EENS1_15EpilogueDefaultEEEEEvvEEEEvNT_6ParamsE,@"STO_CUDA_ENTRY STV_DEFAULT"
_ZN7cutlass13device_kernelINS_4gemm6kernel13GemmUniversalIN4cute5tupleIJiiiiEEENS1_10collective13CollectiveMmaINS1_37MainloopSm90TmaGmmaWarpSpecializedFP8ILi2ENS5_IJNS4_1CILi1EEESB_SB_EEENS1_32KernelTmaWarpSpecializedPingpongEEENS5_IJNSA_ILi64EEENSA_ILi256EEESF_EEENS_12float_e4m3_tENS5_IJlSB_lEEESI_SJ_NS4_8TiledMMAINS4_8MMA_AtomIJNS4_4SM904GMMA31MMA_64x256x32_F32E4M3E4M3_SS_TNILNSN_7ScaleInE1ELSP_1EEEEEENS4_6LayoutISC_NS5_IJNSA_ILi0EEEST_ST_EEEEENS5_IJNS4_10UnderscoreESW_SW_EEEEENS4_13SM90_TMA_LOADENS4_14ComposedLayoutINS4_7SwizzleILi2ELi4ELi3EEENS4_18smem_ptr_flag_bitsILi8EEENSS_INS5_IJNSA_ILi8EEESF_EEENS5_IJSF_SB_EEEEEEEvNS4_8identityESZ_S19_vS1A_EENS_8epilogue10collective6detail29Sm90TmaWarpSpecializedAdapterINS1D_15DefaultEpilogueISI_SJ_SJ_NS1C_6thread17LinearCombinationISI_Li1EffLNS1H_9ScaleType4KindE0ELNS_15FloatRoundStyleE2ESI_EENS1_15EpilogueDefaultEEEEEvvEEEEvNT_6ParamsE:
[----:B------:R-:W0:Y:S02]  /*0000*/  LDC R1, c[0x0][0x28] ;  /* 0x00000a00ff017b82 */ /* 0x000e240000000800 */
[----:B0-----:R-:W-:Y:S01]  /*0010*/  VIADD R1, R1, 0xfffffef0 ;  /* 0xfffffef001017836 */ /* 0x001fe20000000000 */
[----:B------:R-:W0:Y:S01]  /*0020*/  S2R R2, SR_TID.X ;  /* 0x0000000000027919 */ /* 0x000e220000002100 */
[----:B------:R-:W-:Y:S01]  /*0030*/  ELECT P0, URZ, PT ;  /* 0x00000000003f782f */ /* 0x000fe20003800000 */
[----:B------:R-:W-:Y:S01]  /*0040*/  BSSY B0, `(.L_x_0) ;  /* 0x0000014000007945 */ /* 0x000fe20003800000 */
[----:B0-----:R-:W-:-:S05]  /*0050*/  SHF.R.U32.HI R0, RZ, 0x5, R2 ;  /* 0x00000005ff007819 */ /* 0x001fca0000011602 */
[----:B------:R-:W0:Y:S02]  /*0060*/  SHFL.IDX PT, R3, R0, RZ, 0x1f ;  /* 0x00001fff00037589 */ /* 0x000e2400000e0000 */
[----:B0-----:R-:W-:Y:S02]  /*0070*/  R2UR UR8, R3 ;  /* 0x00000000030872ca */ /* 0x001fe400000e0000 */
[----:B------:R-:W-:-:S05]  /*0080*/  SHF.R.U32.HI R3, RZ, 0x7, R2 ;  /* 0x00000007ff037819 */ /* 0x000fca0000011602 */
[----:B------:R0:W1:Y:S06]  /*0090*/  SHFL.IDX PT, R4, R3, RZ, 0x1f ;  /* 0x00001fff03047589 */ /* 0x00006c00000e0000 */
[----:B------:R-:W-:Y:S02]  /*00a0*/  USHF.R.S32.HI UR4, URZ, 0x1f, UR8 ;  /* 0x0000001f3f047899 */ /* 0x000fe40008011408 */
[----:B------:R-:W-:Y:S02]  /*00b0*/  ISETP.NE.OR P0, PT, RZ, UR8, !P0 ;  /* 0x00000008ff007c0c */ /* 0x000fe4000c705670 */
[----:B------:R-:W-:-:S04]  /*00c0*/  ULEA.HI UR4, UR4, UR8, URZ, 0x2 ;  /* 0x0000000804047291 */ /* 0x000fc8000f8f103f */
[----:B------:R-:W-:-:S04]  /*00d0*/  ULOP3.LUT UR4, UR4, 0xfffffffc, URZ, 0xc0, !UPT ;  /* 0xfffffffc04047892 */ /* 0x000fc8000f8ec03f */
[----:B------:R-:W-:-:S03]  /*00e0*/  UIADD3 UR8, UR8, -UR4, URZ ;  /* 0x8000000408087290 */ /* 0x000fc6000fffe03f */
[----:B0-----:R-:W-:Y:S09]  /*00f0*/  @P0 BRA `(.L_x_1) ;  /* 0x0000000000200947 */ /* 0x001ff20003800000 */
[----:B------:R-:W-:Y:S02]  /*0100*/  ULDC.64 UR4, c[0x0][0x198] ;  /* 0x0000660000047ab9 */ /* 0x000fe40000000a00 */
[----:B------:R-:W-:Y:S02]  /*0110*/  UIADD3 UR6, UP0, UR4, 0xf0, URZ ;  /* 0x000000f004067890 */ /* 0x000fe4000ff1e03f */
[----:B------:R-:W-:Y:S02]  /*0120*/  UIADD3 UR4, UP1, UR4, 0x1f0, URZ ;  /* 0x000001f004047890 */ /* 0x000fe4000ff3e03f */
[----:B------:R-:W-:Y:S02]  /*0130*/  UIADD3.X UR7, URZ, UR5, URZ, UP0, !UPT ;  /* 0x000000053f077290 */ /* 0x000fe400087fe43f */
[----:B------:R-:W-:-:S07]  /*0140*/  UIADD3.X UR5, URZ, UR5, URZ, UP1, !UPT ;  /* 0x000000053f057290 */ /* 0x000fce0008ffe43f */
[----:B------:R0:W-:Y:S02]  /*0150*/  UTMACCTL.PF [UR6] ;  /* 0x00000000060079b9 */ /* 0x0001e40008040000 */
[----:B------:R0:W-:Y:S02]  /*0160*/  UTMACCTL.PF [UR4] ;  /* 0x00000000040079b9 */ /* 0x0001e40008040000 */
[----:B0-----:R-:W-:Y:S01]  /*0170*/  NOP ;  /* 0x0000000000007918 */ /* 0x001fe20000000000 */
.L_x_1:
[----:B------:R-:W-:Y:S05]  /*0180*/  BSYNC B0 ;  /* 0x0000000000007941 */ /* 0x000fea0003800000 */
.L_x_0:
[----:B------:R-:W0:Y:S01]  /*0190*/  SHFL.IDX PT, R5, R0, RZ, 0x1f ;  /* 0x00001fff00057589 */ /* 0x000e2200000e0000 */
[----:B-1----:R-:W-:Y:S01]  /*01a0*/  R2UR UR18, R4 ;  /* 0x00000000041272ca */ /* 0x002fe200000e0000 */
[----:B------:R-:W-:-:S04]  /*01b0*/  UISETP.NE.AND UP0, UPT, UR8, 0x3, UPT ;  /* 0x000000030800788c */ /* 0x000fc8000bf05270 */
[----:B------:R-:W-:-:S08]  /*01c0*/  UISETP.EQ.OR UP0, UPT, UR8, URZ, !UP0 ;  /* 0x0000003f0800728c */ /* 0x000fd0000c702670 */
[----:B------:R-:W-:Y:S02]  /*01d0*/  UIADD3 UR16, UR18, -0x1, URZ ;  /* 0xffffffff12107890 */ /* 0x000fe4000fffe03f */
[----:B------:R-:W-:Y:S02]  /*01e0*/  UISETP.EQ.AND UP0, UPT, UR18, URZ, UP0 ;  /* 0x0000003f1200728c */ /* 0x000fe40008702270 */
[----:B------:R-:W-:Y:S02]  /*01f0*/  UISETP.GE.U32.AND UP1, UPT, UR16, 0x2, UPT ;  /* 0x000000021000788c */ /* 0x000fe4000bf26070 */
[----:B------:R-:W-:Y:S01]  /*0200*/  USEL UR13, URZ, 0x1, !UP0 ;  /* 0x000000013f0d7887 */ /* 0x000fe2000c000000 */
[----:B0-----:R-:W-:-:S03]  /*0210*/  ISETP.NE.AND P0, PT, R5, RZ, PT ;  /* 0x000000ff0500720c */ /* 0x001fc60003f05270 */
[----:B------:R-:W-:-:S10]  /*0220*/  USEL UR13, UR13, 0x2, UP1 ;  /* 0x000000020d0d7887 */ /* 0x000fd40008800000 */
[----:B------:R-:W-:Y:S05]  /*0230*/  @P0 BRA `(.L_x_2) ;  /* 0x0000000000480947 */ /* 0x000fea0003800000 */
[----:B------:R-:W0:Y:S01]  /*0240*/  S2UR UR9, SR_CgaCtaId ;  /* 0x00000000000979c3 */ /* 0x000e220000008800 */
[----:B------:R-:W-:Y:S01]  /*0250*/  UMOV UR4, 0x400 ;  /* 0x0000040000047882 */ /* 0x000fe20000000000 */
[----:B------:R-:W-:Y:S01]  /*0260*/  UMOV UR5, 0x1 ;  /* 0x0000000100057882 */ /* 0x000fe20000000000 */
[----:B------:R-:W-:Y:S01]  /*0270*/  UMOV UR6, 0x80 ;  /* 0x0000008000067882 */ /* 0x000fe20000000000 */
[----:B------:R-:W-:Y:S01]  /*0280*/  ELECT P0, URZ, PT ;  /* 0x00000000003f782f */ /* 0x000fe20003800000 */
[----:B------:R-:W-:-:S04]  /*0290*/  UIADD3 UR6, -UR6, 0x100000, URZ ;  /* 0x0010000006067890 */ /* 0x000fc8000fffe13f */
[----:B------:R-:W-:Y:S02]  /*02a0*/  USHF.L.U32 UR7, UR6, 0xb, URZ ;  /* 0x0000000b06077899 */ /* 0x000fe4000800063f */
[----:B------:R-:W-:Y:S02]  /*02b0*/  USHF.L.U32 UR6, UR6, 0x1, URZ ;  /* 0x0000000106067899 */ /* 0x000fe4000800063f */
[----:B0-----:R-:W-:Y:S02]  /*02c0*/  ULEA UR9, UR9, UR4, 0x18 ;  /* 0x0000000409097291 */ /* 0x001fe4000f8ec03f */
[----:B------:R-:W-:-:S04]  /*02d0*/  UIADD3 UR4, -UR5, 0x100000, URZ ;  /* 0x0010000005047890 */ /* 0x000fc8000fffe13f */
[----:B------:R-:W-:Y:S02]  /*02e0*/  USHF.L.U32 UR5, UR4, 0xb, URZ ;  /* 0x0000000b04057899 */ /* 0x000fe4000800063f */
[----:B------:R-:W-:Y:S01]  /*02f0*/  USHF.L.U32 UR4, UR4, 0x1, URZ ;  /* 0x0000000104047899 */ /* 0x000fe2000800063f */
[----:B------:R-:W0:Y:S11]  /*0300*/  FENCE.VIEW.ASYNC.S ;  /* 0x00000000000073c6 */ /* 0x000e360000000000 */
[----:B0-----:R0:W1:Y:S01]  /*0310*/  SYNCS.EXCH.64 URZ, [UR9], UR4 ;  /* 0x00000004093f75b2 */ /* 0x0010620008000100 */
[----:B------:R0:W2:Y:S01]  /*0320*/  SYNCS.EXCH.64 URZ, [UR9+0x10], UR6 ;  /* 0x00001006093f75b2 */ /* 0x0000a20008000100 */
[----:B------:R0:W3:Y:S01]  /*0330*/  SYNCS.EXCH.64 URZ, [UR9+0x8], UR4 ;  /* 0x00000804093f75b2 */ /* 0x0000e20008000100 */
[----:B------:R0:W4:Y:S01]  /*0340*/  SYNCS.EXCH.64 URZ, [UR9+0x18], UR6 ;  /* 0x00001806093f75b2 */ /* 0x0001220008000100 */
[----:B------:R-:W-:Y:S01]  /*0350*/  NOP ;  /* 0x0000000000007918 */ /* 0x000fe20000000000 */
.L_x_2:
[----:B------:R-:W5:Y:S01]  /*0360*/  SHFL.IDX PT, R5, R0, RZ, 0x1f ;  /* 0x00001fff00057589 */ /* 0x000f6200000e0000 */
[----:B------:R-:W-:Y:S01]  /*0370*/  ELECT P0, URZ, PT ;  /* 0x00000000003f782f */ /* 0x000fe20003800000 */
[----:B------:R-:W-:Y:S01]  /*0380*/  NOP ;  /* 0x0000000000007918 */ /* 0x000fe20000000000 */
[----:B------:R-:W-:Y:S01]  /*0390*/  ELECT P1, URZ, PT ;  /* 0x00000000003f782f */ /* 0x000fe20003820000 */
[----:B------:R-:W1:Y:S01]  /*03a0*/  SHFL.IDX PT, R4, R0, RZ, 0x1f ;  /* 0x00001fff00047589 */ /* 0x000e6200000e0000 */
[----:B0-----:R-:W-:Y:S01]  /*03b0*/  UMOV UR4, 0x20 ;  /* 0x0000002000047882 */ /* 0x001fe20000000000 */
[----:B------:R-:W-:Y:S01]  /*03c0*/  UMOV UR12, 0x80 ;  /* 0x00000080000c7882 */ /* 0x000fe20000000000 */
[----:B------:R-:W-:Y:S01]  /*03d0*/  NOP ;  /* 0x0000000000007918 */ /* 0x000fe20000000000 */
[----:B------:R0:W2:Y:S01]  /*03e0*/  SHFL.IDX PT, R0, R3, RZ, 0x1f ;  /* 0x00001fff03007589 */ /* 0x0000a200000e0000 */
[----:B------:R-:W-:Y:S01]  /*03f0*/  ULDC.64 UR22, c[0x0][0x208] ;  /* 0x0000820000167ab9 */ /* 0x000fe20000000a00 */
[----:B0-----:R-:W-:-:S04]  /*0400*/  SHF.R.S32.HI R3, RZ, 0x1f, R2 ;  /* 0x0000001fff037819 */ /* 0x001fc80000011402 */
[----:B------:R-:W-:Y:S02]  /*0410*/  LEA.HI R3, R3, R2, RZ, 0x7 ;  /* 0x0000000203037211 */ /* 0x000fe400078f38ff */
[----:B-----5:R-:W-:Y:S02]  /*0420*/  ISETP.NE.OR P0, PT, R5, RZ, !P0 ;  /* 0x000000ff0500720c */ /* 0x020fe40004705670 */
[----:B------:R-:W-:Y:S02]  /*0430*/  LOP3.LUT R3, R3, 0xffffff80, RZ, 0xc0, !PT ;  /* 0xffffff8003037812 */ /* 0x000fe400078ec0ff */
[----:B-1----:R-:W-:-:S03]  /*0440*/  ISETP.NE.OR P1, PT, R4, RZ, !P1 ;  /* 0x000000ff0400720c */ /* 0x002fc60004f25670 */
[----:B------:R-:W-:Y:S01]  /*0450*/  IMAD.IADD R3, R2, 0x1, -R3 ;  /* 0x0000000102037824 */ /* 0x000fe200078e0a03 */
[----:B--2---:R-:W-:-:S05]  /*0460*/  R2UR UR17, R0 ;  /* 0x00000000001172ca */ /* 0x004fca00000e0000 */
[----:B------:R-:W-:-:S04]  /*0470*/  VOTEU.ALL UP0, P0 ;  /* 0x00000000003f7886 */ /* 0x000fc80000000000 */
[----:B------:R-:W-:Y:S01]  /*0480*/  VOTEU.ALL UP1, P1 ;  /* 0x00000000003f7886 */ /* 0x000fe20000820000 */
[----:B------:R-:W0:Y:S01]  /*0490*/  @!UP0 S2UR UR7, SR_CgaCtaId ;  /* 0x00000000000789c3 */ /* 0x000e220000008800 */
[----:B------:R-:W-:Y:S01]  /*04a0*/  @!UP0 UMOV UR6, 0x400 ;  /* 0x0000040000068882 */ /* 0x000fe20000000000 */
[----:B------:R-:W-:-:S04]  /*04b0*/  @!UP0 UIADD3 UR4, -UR4, 0x100000, URZ ;  /* 0x0010000004048890 */ /* 0x000fc8000fffe13f */
[----:B------:R-:W-:Y:S02]  /*04c0*/  @!UP0 USHF.L.U32 UR5, UR4, 0xb, URZ ;  /* 0x0000000b04058899 */ /* 0x000fe4000800063f */
[----:B------:R-:W-:Y:S01]  /*04d0*/  @!UP0 USHF.L.U32 UR4, UR4, 0x1, URZ ;  /* 0x0000000104048899 */ /* 0x000fe2000800063f */
[----:B------:R-:W-:Y:S01]  /*04e0*/  @!UP1 UMOV UR10, 0x400 ;  /* 0x00000400000a9882 */ /* 0x000fe20000000000 */
[----:B------:R-:W-:Y:S01]  /*04f0*/  VOTEU.ALL UP2, P1 ;  /* 0x00000000003f7886 */ /* 0x000fe20000840000 */
[----:B------:R-:W-:Y:S01]  /*0500*/  VOTEU.ALL UP3, P1 ;  /* 0x00000000003f7886 */ /* 0x000fe20000860000 */
[----:B------:R-:W-:Y:S01]  /*0510*/  VOTEU.ALL UP4, P1 ;  /* 0x00000000003f7886 */ /* 0x000fe20000880000 */
[----:B------:R-:W1:Y:S01]  /*0520*/  @!UP1 S2UR UR11, SR_CgaCtaId ;  /* 0x00000000000b99c3 */ /* 0x000e620000008800 */
[----:B------:R-:W-:Y:S01]  /*0530*/  VOTEU.ALL UP5, P1 ;  /* 0x00000000003f7886 */ /* 0x000fe200008a0000 */
[----:B------:R-:W-:Y:S01]  /*0540*/  ISETP.NE.AND P1, PT, RZ, UR18, PT ;  /* 0x00000012ff007c0c */ /* 0x000fe2000bf25270 */
[----:B0-----:R-:W-:-:S02]  /*0550*/  @!UP0 ULEA UR9, UR7, UR6, 0x18 ;  /* 0x0000000607098291 */ /* 0x001fc4000f8ec03f */
[----:B------:R-:W-:-:S04]  /*0560*/  @!UP1 UIADD3 UR6, -UR12, 0x100000, URZ ;  /* 0x001000000c069890 */ /* 0x000fc8000fffe13f */
[----:B------:R-:W-:Y:S02]  /*0570*/  @!UP1 USHF.L.U32 UR7, UR6, 0xb, URZ ;  /* 0x0000000b06079899 */ /* 0x000fe4000800063f */
[----:B------:R-:W-:Y:S01]  /*0580*/  @!UP1 USHF.L.U32 UR6, UR6, 0x1, URZ ;  /* 0x0000000106069899 */ /* 0x000fe2000800063f */
[----:B------:R-:W-:Y:S01]  /*0590*/  VOTEU.ALL UP0, P0 ;  /* 0x00000000003f7886 */ /* 0x000fe20000000000 */
[----:B-1----:R-:W-:Y:S01]  /*05a0*/  @!UP1 ULEA UR10, UR11, UR10, 0x18 ;  /* 0x0000000a0b0a9291 */ /* 0x002fe2000f8ec03f */
[----:B------:R-:W-:Y:S01]  /*05b0*/  VOTEU.ALL UP1, P0 ;  /* 0x00000000003f7886 */ /* 0x000fe20000020000 */
[----:B------:R-:W0:Y:S02]  /*05c0*/  FENCE.VIEW.ASYNC.S ;  /* 0x00000000000073c6 */ /* 0x000e240000000000 */
[----:B0-----:R-:W3:Y:S02]  /*05d0*/  @!UP0 SYNCS.EXCH.64 URZ, [UR9+0x50], UR4 ;  /* 0x00005004093f85b2 */ /* 0x001ee40008000100 */
[----:B------:R0:W3:Y:S01]  /*05e0*/  @!UP1 SYNCS.EXCH.64 URZ, [UR9+0x58], UR4 ;  /* 0x00005804093f95b2 */ /* 0x0000e20008000100 */
[----:B------:R-:W-:Y:S01]  /*05f0*/  NOP ;  /* 0x0000000000007918 */ /* 0x000fe20000000000 */
[----:B0-----:R-:W-:-:S02]  /*0600*/  ULDC.64 UR4, c[0x0][0x598] ;  /* 0x0001660000047ab9 */ /* 0x001fc40000000a00 */
[----:B------:R-:W-:Y:S02]  /*0610*/  ISETP.NE.U32.AND P0, PT, RZ, UR4, PT ;  /* 0x00000004ff007c0c */ /* 0x000fe4000bf05070 */
[----:B------:R0:W3:Y:S02]  /*0620*/  @!UP2 SYNCS.EXCH.64 URZ, [UR10+0x30], UR6 ;  /* 0x000030060a3fa5b2 */ /* 0x0000e40008000100 */
[----:B------:R-:W-:Y:S01]  /*0630*/  ISETP.NE.AND.EX P0, PT, RZ, UR5, PT, P0 ;  /* 0x00000005ff007c0c */ /* 0x000fe2000bf05300 */
[----:B------:R0:W3:Y:S01]  /*0640*/  @!UP3 SYNCS.EXCH.64 URZ, [UR10+0x38], UR6 ;  /* 0x000038060a3fb5b2 */ /* 0x0000e20008000100 */
[----:B------:R0:W3:Y:S01]  /*0650*/  @!UP4 SYNCS.EXCH.64 URZ, [UR10+0x40], UR6 ;  /* 0x000040060a3fc5b2 */ /* 0x0000e20008000100 */
[----:B------:R0:W3:Y:S01]  /*0660*/  @!UP5 SYNCS.EXCH.64 URZ, [UR10+0x48], UR6 ;  /* 0x000048060a3fd5b2 */ /* 0x0000e20008000100 */
[----:B------:R-:W-:Y:S01]  /*0670*/  NOP ;  /* 0x0000000000007918 */ /* 0x000fe20000000000 */
[----:B---34-:R-:W-:Y:S08]  /*0680*/  BAR.SYNC.DEFER_BLOCKING 0x0 ;  /* 0x0000000000007b1d */ /* 0x018ff00000010000 */
[----:B0-----:R-:W-:Y:S05]  /*0690*/  @!P0 BRA `(.L_x_3) ;  /* 0x0000000000208947 */ /* 0x001fea0003800000 */
[----:B------:R-:W0:Y:S02]  /*06a0*/  LDC.64 R4, c[0x0][0x598] ;  /* 0x00016600ff047b82 */ /* 0x000e240000000a00 */
[----:B0-----:R-:W2:Y:S02]  /*06b0*/  LDG.E.64 R4, desc[UR22][R4.64] ;  /* 0x0000001604047981 */ /* 0x001ea4000c1e1b00 */
[----:B--2---:R-:W-:-:S04]  /*06c0*/  ISETP.NE.U32.AND P0, PT, R4, RZ, PT ;  /* 0x000000ff0400720c */ /* 0x004fc80003f05070 */
[----:B------:R-:W-:-:S13]  /*06d0*/  ISETP.NE.AND.EX P0, PT, R5, RZ, PT, P0 ;  /* 0x000000ff0500720c */ /* 0x000fda0003f05300 */
[----:B------:R-:W-:Y:S05]  /*06e0*/  @!P0 BRA `(.L_x_3) ;  /* 0x00000000000c8947 */ /* 0x000fea0003800000 */
[----:B------:R-:W2:Y:S02]  /*06f0*/  LD.E R4, desc[UR22][R4.64] ;  /* 0x0000001604047980 */ /* 0x000ea4000c101900 */
[----:B--2---:R-:W-:Y:S01]  /*0700*/  R2UR UR26, R4 ;  /* 0x00000000041a72ca */ /* 0x004fe200000e0000 */
[----:B------:R-:W-:-:S14]  /*0710*/  BRA `(.L_x_4) ;  /* 0x0000000000247947 */ /* 0x000fdc0003800000 */
.L_x_3:
[----:B------:R-:W-:Y:S02]  /*0720*/  ULDC.64 UR4, c[0x0][0x588] ;  /* 0x0001620000047ab9 */ /* 0x000fe40000000a00 */
[----:B------:R-:W-:-:S04]  /*0730*/  ISETP.NE.U32.AND P0, PT, RZ, UR4, PT ;  /* 0x00000004ff007c0c */ /* 0x000fc8000bf05070 */
[----:B------:R-:W-:-:S13]  /*0740*/  ISETP.NE.AND.EX P0, PT, RZ, UR5, PT, P0 ;  /* 0x00000005ff007c0c */ /* 0x000fda000bf05300 */
[----:B------:R-:W-:Y:S05]  /*0750*/  @!P0 BRA `(.L_x_5) ;  /* 0x0000000000108947 */ /* 0x000fea0003800000 */
[----:B------:R-:W0:Y:S02]  /*0760*/  LDC.64 R4, c[0x0][0x588] ;  /* 0x00016200ff047b82 */ /* 0x000e240000000a00 */
[----:B0-----:R-:W2:Y:S02]  /*0770*/  LDG.E R4, desc[UR22][R4.64] ;  /* 0x0000001604047981 */ /* 0x001ea4000c1e1900 */
[----:B--2---:R-:W-:Y:S01]  /*0780*/  R2UR UR26, R4 ;  /* 0x00000000041a72ca */ /* 0x004fe200000e0000 */
[----:B------:R-:W-:-:S14]  /*0790*/  BRA `(.L_x_4) ;  /* 0x0000000000047947 */ /* 0x000fdc0003800000 */
.L_x_5:
[----:B------:R-:W-:-:S05]  /*07a0*/  ULDC UR26, c[0x0][0x580] ;  /* 0x00016000001a7ab9 */ /* 0x000fca0000000800 */
.L_x_4:
[----:B------:R-:W-:Y:S02]  /*07b0*/  ULDC.64 UR4, c[0x0][0x5a0] ;  /* 0x0001680000047ab9 */ /* 0x000fe40000000a00 */
[----:B------:R-:W-:-:S04]  /*07c0*/  ISETP.NE.U32.AND P0, PT, RZ, UR4, PT ;  /* 0x00000004ff007c0c */ /* 0x000fc8000bf05070 */
[----:B------:R-:W-:-:S13]  /*07d0*/  ISETP.NE.AND.EX P0, PT, RZ, UR5, PT, P0 ;  /* 0x00000005ff007c0c */ /* 0x000fda000bf05300 */
[----:B------:R-:W-:Y:S05]  /*07e0*/  @!P0 BRA `(.L_x_6) ;  /* 0x0000000000208947 */ /* 0x000fea0003800000 */
        /* <DEDUP_REMOVED lines=8> */
.L_x_6:
        /* <DEDUP_REMOVED lines=8> */
.L_x_8:
[----:B------:R-:W-:-:S05]  /*08f0*/  ULDC UR27, c[0x0][0x584] ;  /* 0x00016100001b7ab9 */ /* 0x000fca0000000800 */
.L_x_7:
[----:B------:R-:W0:Y:S01]  /*0900*/  S2UR UR11, SR_CTAID.Y ;  /* 0x00000000000b79c3 */ /* 0x000e220000002600 */
[----:B------:R-:W-:Y:S01]  /*0910*/  ULDC UR5, c[0x0][0x65c] ;  /* 0x0001970000057ab9 */ /* 0x000fe20000000800 */
[----:B------:R-:W-:Y:S01]  /*0920*/  UISETP.NE.AND UP0, UPT, UR18, 0x2, UPT ;  /* 0x000000021200788c */ /* 0x000fe2000bf05270 */
[----:B------:R-:W-:Y:S01]  /*0930*/  IMAD.MOV.U32 R6, RZ, RZ, -0x1 ;  /* 0xffffffffff067424 */ /* 0x000fe200078e00ff */
[----:B------:R-:W-:-:S04]  /*0940*/  UISETP.NE.AND UP2, UPT, UR5, 0x1, UPT ;  /* 0x000000010500788c */ /* 0x000fc8000bf45270 */
[----:B------:R-:W1:Y:S01]  /*0950*/  S2UR UR4, SR_CTAID.X ;  /* 0x00000000000479c3 */ /* 0x000e620000002500 */
[----:B------:R2:W-:Y:S06]  /*0960*/  STL [R1+0x80], R6 ;  /* 0x0000800601007387 */ /* 0x0005ec0000100800 */
[----:B------:R-:W-:Y:S01]  /*0970*/  @UP2 ULDC UR14, c[0x0][0x10] ;  /* 0x00000400000e2ab9 */ /* 0x000fe20000000800 */
[----:B------:R-:W-:Y:S01]  /*0980*/  @UP2 UMOV UR7, URZ ;  /* 0x0000003f00072c82 */ /* 0x000fe20008000000 */
[----:B------:R-:W-:Y:S01]  /*0990*/  @UP2 UMOV UR5, URZ ;  /* 0x0000003f00052c82 */ /* 0x000fe20008000000 */
[----:B------:R-:W-:Y:S01]  /*09a0*/  @!UP2 ULDC UR10, c[0x0][0xc] ;  /* 0x00000300000aaab9 */ /* 0x000fe20000000800 */
[----:B------:R-:W3:Y:S01]  /*09b0*/  LDC.64 R4, c[0x0][0x650] ;  /* 0x00019400ff047b82 */ /* 0x000ee20000000a00 */
[----:B0-----:R-:W-:-:S02]  /*09c0*/  @UP2 UMOV UR9, UR11 ;  /* 0x0000000b00092c82 */ /* 0x001fc40008000000 */
[----:B------:R-:W-:Y:S01]  /*09d0*/  @UP2 UMOV UR6, UR9 ;  /* 0x0000000900062c82 */ /* 0x000fe20008000000 */
[----:B------:R-:W-:Y:S01]  /*09e0*/  @!UP2 UMOV UR9, UR11 ;  /* 0x0000000b0009ac82 */ /* 0x000fe20008000000 */
[----:B-1----:R-:W-:-:S03]  /*09f0*/  @UP2 UIMAD.WIDE.U32 UR14, UR4, UR14, UR6 ;  /* 0x0000000e040e22a5 */ /* 0x002fc6000f8e0006 */
[----:B------:R-:W-:Y:S01]  /*0a00*/  ULDC UR6, c[0x0][0xc] ;  /* 0x0000030000067ab9 */ /* 0x000fe20000000800 */
[----:B------:R-:W-:Y:S01]  /*0a10*/  @UP2 UIADD3 UR15, UR15, UR5, URZ ;  /* 0x000000050f0f2290 */ /* 0x000fe2000fffe03f */
[----:B------:R-:W-:Y:S02]  /*0a20*/  ULDC UR7, c[0x0][0x10] ;  /* 0x0000040000077ab9 */ /* 0x000fe40000000800 */
[----:B------:R-:W-:Y:S01]  /*0a30*/  UMOV UR5, URZ ;  /* 0x0000003f00057c82 */ /* 0x000fe20008000000 */
[----:B------:R-:W-:Y:S02]  /*0a40*/  UIMAD.WIDE.U32 UR6, UR6, UR7, URZ ;  /* 0x00000007060672a5 */ /* 0x000fe4000f8e003f */
[----:B------:R-:W-:Y:S01]  /*0a50*/  @!UP2 UIMAD.WIDE.U32 UR10, UR10, UR9, UR4 ;  /* 0x000000090a0aa2a5 */ /* 0x000fe2000f8e0004 */
[----:B------:R-:W-:Y:S02]  /*0a60*/  ULDC UR12, c[0x0][0x14] ;  /* 0x00000500000c7ab9 */ /* 0x000fe40000000800 */
[----:B------:R-:W-:-:S02]  /*0a70*/  UIMAD.WIDE.U32 UR20, UR6, UR12, URZ ;  /* 0x0000000c061472a5 */ /* 0x000fc4000f8e003f */
[----:B------:R-:W-:Y:S02]  /*0a80*/  UIMAD UR7, UR7, UR12, URZ ;  /* 0x0000000c070772a4 */ /* 0x000fe4000f8e023f */
[----:B------:R-:W-:Y:S01]  /*0a90*/  @!UP2 UMOV UR14, UR10 ;  /* 0x0000000a000eac82 */ /* 0x000fe20008000000 */
[----:B------:R-:W-:Y:S01]  /*0aa0*/  @!UP2 UMOV UR15, UR11 ;  /* 0x0000000b000fac82 */ /* 0x000fe20008000000 */
[----:B------:R-:W-:Y:S02]  /*0ab0*/  UIADD3 UR7, UR21, UR7, URZ ;  /* 0x0000000715077290 */ /* 0x000fe4000fffe03f */
[----:B------:R-:W-:-:S04]  /*0ac0*/  UIADD3 UR6, UP1, UR14, UR20, URZ ;  /* 0x000000140e067290 */ /* 0x000fc8000ff3e03f */
[----:B------:R-:W-:Y:S02]  /*0ad0*/  UIADD3.X UR10, UR15, UR7, URZ, UP1, !UPT ;  /* 0x000000070f0a7290 */ /* 0x000fe40008ffe43f */
[----:B------:R-:W-:Y:S02]  /*0ae0*/  USEL UR6, UR6, UR14, !UP0 ;  /* 0x0000000e06067287 */ /* 0x000fe4000c000000 */
[----:B------:R-:W-:-:S04]  /*0af0*/  USEL UR10, UR10, UR15, !UP0 ;  /* 0x0000000f0a0a7287 */ /* 0x000fc8000c000000 */
[----:B---3--:R-:W-:Y:S01]  /*0b00*/  ISETP.LE.U32.AND P0, PT, R4, UR6, PT ;  /* 0x0000000604007c0c */ /* 0x008fe2000bf03070 */
[----:B------:R-:W-:Y:S02]  /*0b10*/  IMAD.MOV.U32 R4, RZ, RZ, -0x1 ;  /* 0xffffffffff047424 */ /* 0x000fe400078e00ff */
[----:B------:R-:W-:Y:S02]  /*0b20*/  IMAD.U32 R0, RZ, RZ, UR10 ;  /* 0x0000000aff007e24 */ /* 0x000fe4000f8e00ff */
[----:B--2---:R-:W-:-:S03]  /*0b30*/  IMAD.U32 R6, RZ, RZ, UR6 ;  /* 0x00000006ff067e24 */ /* 0x004fc6000f8e00ff */
[----:B------:R-:W-:Y:S01]  /*0b40*/  ISETP.GE.U32.AND.EX P0, PT, R0, R5, PT, P0 ;  /* 0x000000050000720c */ /* 0x000fe20003f06100 */
[----:B------:R-:W-:Y:S01]  /*0b50*/  IMAD.MOV.U32 R5, RZ, RZ, -0x1 ;  /* 0xffffffffff057424 */ /* 0x000fe200078e00ff */
[----:B------:R-:W-:-:S04]  /*0b60*/  PRMT R0, RZ, 0x7610, R0 ;  /* 0x00007610ff007816 */ /* 0x000fc80000000000 */
[----:B------:R0:W-:Y:S04]  /*0b70*/  STL [R1+0x84], R5 ;  /* 0x0000840501007387 */ /* 0x0001e80000100800 */
[----:B------:R1:W-:Y:S01]  /*0b80*/  STL [R1+0x74], R4 ;  /* 0x0000740401007387 */ /* 0x0003e20000100800 */
[----:B0-----:R-:W-:-:S05]  /*0b90*/  IMAD.U32 R5, RZ, RZ, UR10 ;  /* 0x0000000aff057e24 */ /* 0x001fca000f8e00ff */
[----:B------:R1:W-:Y:S04]  /*0ba0*/  STL [R1+0x78], R5 ;  /* 0x0000780501007387 */ /* 0x0003e80000100800 */
[----:B------:R1:W-:Y:S01]  /*0bb0*/  STL [R1+0x7c], R6 ;  /* 0x00007c0601007387 */ /* 0x0003e20000100800 */
[----:B------:R-:W-:Y:S05]  /*0bc0*/  @P0 BRA `(.L_x_9) ;  /* 0x0000000400980947 */ /* 0x000fea0003800000 */
[----:B------:R-:W-:Y:S01]  /*0bd0*/  I2FP.F32.U32 R0, UR4 ;  /* 0x0000000400007c45 */ /* 0x000fe20008201000 */
[----:B------:R-:W-:Y:S01]  /*0be0*/  ULDC.64 UR24, c[0x0][0x628] ;  /* 0x00018a0000187ab9 */ /* 0x000fe20000000a00 */
[----:B------:R-:W-:Y:S01]  /*0bf0*/  ULDC UR6, c[0x0][0x150] ;  /* 0x0000540000067ab9 */ /* 0x000fe20000000800 */
[----:B------:R-:W-:Y:S01]  /*0c00*/  ISETP.NE.U32.AND P0, PT, RZ, UR24, PT ;  /* 0x00000018ff007c0c */ /* 0x000fe2000bf05070 */
[----:B------:R-:W-:Y:S01]  /*0c10*/  ULDC UR28, c[0x0][0x630] ;  /* 0x00018c00001c7ab9 */ /* 0x000fe20000000800 */
[----:B------:R-:W-:Y:S01]  /*0c20*/  FMUL R0, R0, UR6 ;  /* 0x0000000600007c20 */ /* 0x000fe20008400000 */
[----:B------:R-:W-:Y:S01]  /*0c30*/  R2UR UR29, R6 ;  /* 0x00000000061d72ca */ /* 0x000fe200000e0000 */
[----:B------:R-:W-:Y:S01]  /*0c40*/  ULDC UR31, c[0x0][0x154] ;  /* 0x00005500001f7ab9 */ /* 0x000fe20000000800 */
[----:B------:R-:W-:Y:S01]  /*0c50*/  ISETP.NE.AND.EX P0, PT, RZ, UR25, PT, P0 ;  /* 0x00000019ff007c0c */ /* 0x000fe2000bf05300 */
[----:B-1----:R0:W1:Y:S01]  /*0c60*/  F2I.U32.TRUNC.NTZ R4, R0 ;  /* 0x0000000000047305 */ /* 0x002062000020f000 */
[----:B------:R-:W-:-:S02]  /*0c70*/  R2UR UR30, R5 ;  /* 0x00000000051e72ca */ /* 0x000fc400000e0000 */
[----:B------:R-:W-:Y:S02]  /*0c80*/  R2UR UR10, R6 ;  /* 0x00000000060a72ca */ /* 0x000fe400000e0000 */
[----:B------:R-:W-:-:S07]  /*0c90*/  R2UR UR11, R5 ;  /* 0x00000000050b72ca */ /* 0x000fce00000e0000 */
[----:B0-----:R-:W-:Y:S08]  /*0ca0*/  @!P0 BRA `(.L_x_10) ;  /* 0x0000000000308947 */ /* 0x001ff00003800000 */
[----:B------:R-:W-:Y:S01]  /*0cb0*/  R2UR UR10, R6 ;  /* 0x00000000060a72ca */ /* 0x000fe200000e0000 */
[----:B------:R-:W-:Y:S01]  /*0cc0*/  ULDC UR6, c[0x0][0x634] ;  /* 0x00018d0000067ab9 */ /* 0x000fe20000000800 */
[----:B------:R-:W-:-:S11]  /*0cd0*/  R2UR UR12, R5 ;  /* 0x00000000050c72ca */ /* 0x000fd600000e0000 */
[----:B------:R-:W-:-:S04]  /*0ce0*/  UIADD3 UR6, UP1, UR10, UR6, URZ ;  /* 0x000000060a067290 */ /* 0x000fc8000ff3e03f */
[----:B------:R-:W-:-:S04]  /*0cf0*/  UIADD3.X UR12, URZ, UR12, URZ, UP1, !UPT ;  /* 0x0000000c3f0c7290 */ /* 0x000fc80008ffe43f */
[----:B------:R-:W-:-:S04]  /*0d00*/  UIMAD.WIDE.U32 UR10, UR12, UR24, URZ ;  /* 0x000000180c0a72a5 */ /* 0x000fc8000f8e003f */
[----:B------:R-:W-:Y:S02]  /*0d10*/  UIMAD.WIDE.U32 UR14, UP1, UR6, UR25, UR10 ;  /* 0x00000019060e72a5 */ /* 0x000fe4000f82000a */
[----:B------:R-:W-:Y:S02]  /*0d20*/  UIMAD.WIDE.U32 UR10, UR6, UR24, URZ ;  /* 0x00000018060a72a5 */ /* 0x000fe4000f8e003f */
[----:B------:R-:W-:Y:S02]  /*0d30*/  UIADD3.X UR19, URZ, URZ, URZ, UP1, !UPT ;  /* 0x0000003f3f137290 */ /* 0x000fe40008ffe43f */
[----:B------:R-:W-:Y:S01]  /*0d40*/  UIADD3 URZ, UP1, UR11, UR14, URZ ;  /* 0x0000000e0b3f7290 */ /* 0x000fe2000ff3e03f */
[----:B------:R-:W-:-:S03]  /*0d50*/  UMOV UR18, UR15 ;  /* 0x0000000f00127c82 */ /* 0x000fc60008000000 */
[----:B------:R-:W-:-:S12]  /*0d60*/  UIMAD.WIDE.U32.X UR10, UR12, UR25, UR18, UP1 ;  /* 0x000000190c0a72a5 */ /* 0x000fd800088e0412 */
.L_x_10:
[----:B------:R-:W-:Y:S01]  /*0d70*/  USHF.R.U64 UR5, UR10, UR28, UR11 ;  /* 0x0000001c0a057299 */ /* 0x000fe2000800120b */
[----:B------:R-:W-:Y:S01]  /*0d80*/  I2FP.F32.U32 R0, UR9 ;  /* 0x0000000900007c45 */ /* 0x000fe20008201000 */
[----:B------:R-:W-:Y:S01]  /*0d90*/  USHF.R.U32.HI UR6, URZ, UR28, UR11 ;  /* 0x0000001c3f067299 */ /* 0x000fe2000801160b */
[----:B-1----:R-:W-:Y:S01]  /*0da0*/  R2UR UR19, R4 ;  /* 0x00000000041372ca */ /* 0x002fe200000e0000 */
[----:B------:R-:W-:Y:S02]  /*0db0*/  UIADD3 UR28, UP1, URZ, -UR5, URZ ;  /* 0x800000053f1c7290 */ /* 0x000fe4000ff3e03f */
[----:B------:R-:W-:Y:S01]  /*0dc0*/  FMUL R0, R0, UR31 ;  /* 0x0000001f00007c20 */ /* 0x000fe20008400000 */
[----:B------:R-:W-:Y:S01]  /*0dd0*/  ULDC.64 UR10, c[0x0][0x620] ;  /* 0x00018800000a7ab9 */ /* 0x000fe20000000a00 */
[----:B------:R-:W-:Y:S01]  /*0de0*/  UIADD3.X UR6, URZ, ~UR6, URZ, UP1, !UPT ;  /* 0x800000063f067290 */ /* 0x000fe20008ffe43f */
[----:B------:R-:W-:Y:S01]  /*0df0*/  UMOV UR14, UR29 ;  /* 0x0000001d000e7c82 */ /* 0x000fe20008000000 */
[----:B------:R-:W-:-:S02]  /*0e00*/  UMOV UR15, UR30 ;  /* 0x0000001e000f7c82 */ /* 0x000fc40008000000 */
[----:B------:R-:W0:Y:S01]  /*0e10*/  F2I.U32.TRUNC.NTZ R0, R0 ;  /* 0x0000000000007305 */ /* 0x000e22000020f000 */
[----:B------:R-:W-:Y:S02]  /*0e20*/  UIMAD UR6, UR6, UR10, URZ ;  /* 0x0000000a060672a4 */ /* 0x000fe4000f8e023f */
[----:B------:R-:W-:Y:S02]  /*0e30*/  UIMAD.WIDE.U32 UR14, UR28, UR10, UR14 ;  /* 0x0000000a1c0e72a5 */ /* 0x000fe4000f8e000e */
[----:B------:R-:W-:Y:S01]  /*0e40*/  UIMAD UR28, UR28, UR11, UR6 ;  /* 0x0000000b1c1c72a4 */ /* 0x000fe2000f8e0206 */
[----:B------:R-:W-:Y:S01]  /*0e50*/  ULDC UR29, c[0x0][0x618] ;  /* 0x00018600001d7ab9 */ /* 0x000fe20000000800 */
[----:B------:R-:W-:Y:S02]  /*0e60*/  ULDC UR33, c[0x0][0x658] ;  /* 0x0001960000217ab9 */ /* 0x000fe40000000800 */
[----:B------:R-:W-:Y:S01]  /*0e70*/  UIADD3 UR28, UR15, UR28, URZ ;  /* 0x0000001c0f1c7290 */ /* 0x000fe2000fffe03f */
[----:B------:R-:W-:Y:S01]  /*0e80*/  UMOV UR18, 0xffffffff ;  /* 0xffffffff00127882 */ /* 0x000fe20000000000 */
[----:B------:R-:W-:Y:S01]  /*0e90*/  ULDC.64 UR10, c[0x0][0x640] ;  /* 0x00019000000a7ab9 */ /* 0x000fe20000000a00 */
[----:B------:R-:W-:Y:S01]  /*0ea0*/  USHF.L.U32 UR18, UR18, UR33, URZ ;  /* 0x0000002112127299 */ /* 0x000fe2000800063f */
[----:B------:R-:W-:Y:S01]  /*0eb0*/  ISETP.NE.U32.AND P0, PT, RZ, UR10, PT ;  /* 0x0000000aff007c0c */ /* 0x000fe2000bf05070 */
[----:B------:R-:W-:Y:S01]  /*0ec0*/  USHF.R.U64 UR14, UR14, UR29, UR28 ;  /* 0x0000001d0e0e7299 */ /* 0x000fe2000800121c */
[----:B0-----:R-:W-:Y:S01]  /*0ed0*/  R2UR UR25, R0 ;  /* 0x00000000001972ca */ /* 0x001fe200000e0000 */
[----:B------:R-:W-:Y:S01]  /*0ee0*/  UMOV UR30, 0x1 ;  /* 0x00000001001e7882 */ /* 0x000fe20000000000 */
[----:B------:R-:W-:Y:S01]  /*0ef0*/  USHF.R.U32.HI UR28, URZ, UR29, UR28 ;  /* 0x0000001d3f1c7299 */ /* 0x000fe2000801161c */
[----:B------:R-:W-:Y:S01]  /*0f00*/  ISETP.NE.AND.EX P0, PT, RZ, UR11, PT, P0 ;  /* 0x0000000bff007c0c */ /* 0x000fe2000bf05300 */
[----:B------:R-:W-:Y:S01]  /*0f10*/  ULDC UR31, c[0x0][0x608] ;  /* 0x00018200001f7ab9 */ /* 0x000fe20000000800 */
[----:B------:R-:W-:-:S02]  /*0f20*/  USHF.L.U32 UR15, UR30, UR33, URZ ;  /* 0x000000211e0f7299 */ /* 0x000fc4000800063f */
[----:B------:R-:W-:Y:S02]  /*0f30*/  ULOP3.LUT UR30, URZ, UR18, URZ, 0x33, !UPT ;  /* 0x000000123f1e7292 */ /* 0x000fe4000f8e333f */
[----:B------:R-:W-:Y:S02]  /*0f40*/  USHF.R.U64 UR35, UR14, UR31, UR28 ;  /* 0x0000001f0e237299 */ /* 0x000fe4000800121c */
[----:B------:R-:W-:Y:S02]  /*0f50*/  USHF.R.U32.HI UR18, URZ, UR31, UR28 ;  /* 0x0000001f3f127299 */ /* 0x000fe4000801161c */
[----:B------:R-:W-:Y:S02]  /*0f60*/  UIADD3 UR19, -UR19, URZ, URZ ;  /* 0x0000003f13137290 */ /* 0x000fe4000fffe13f */
[----:B------:R-:W-:Y:S02]  /*0f70*/  USHF.R.U64 UR36, UR35, UR33, UR18 ;  /* 0x0000002123247299 */ /* 0x000fe40008001212 */
[----:B------:R-:W-:Y:S01]  /*0f80*/  USHF.R.U32.HI UR31, URZ, UR33, UR18 ;  /* 0x000000213f1f7299 */ /* 0x000fe20008011612 */
[----:B------:R-:W-:Y:S01]  /*0f90*/  ULDC UR24, c[0x0][0x144] ;  /* 0x0000510000187ab9 */ /* 0x000fe20000000800 */
[----:B------:R-:W-:Y:S01]  /*0fa0*/  ULDC UR6, c[0x0][0x600] ;  /* 0x0001800000067ab9 */ /* 0x000fe20000000800 */
[----:B------:R-:W-:-:S02]  /*0fb0*/  UIMAD UR4, UR24, UR19, UR4 ;  /* 0x00000013180472a4 */ /* 0x000fc4000f8e0204 */
[----:B------:R-:W-:Y:S02]  /*0fc0*/  UIADD3 UR12, UR6, -0x1, URZ ;  /* 0xffffffff060c7890 */ /* 0x000fe4000fffe03f */
[----:B------:R-:W-:Y:S01]  /*0fd0*/  UIADD3 UR32, -UR25, URZ, URZ ;  /* 0x0000003f19207290 */ /* 0x000fe2000fffe13f */
[----:B------:R-:W-:Y:S01]  /*0fe0*/  ULDC UR37, c[0x0][0x148] ;  /* 0x0000520000257ab9 */ /* 0x000fe20000000800 */
[----:B------:R-:W-:Y:S01]  /*0ff0*/  ULDC UR33, c[0x0][0x648] ;  /* 0x0001920000217ab9 */ /* 0x000fe20000000800 */
[----:B------:R-:W-:Y:S01]  /*1000*/  ULDC UR34, c[0x0][0x638] ;  /* 0x00018e0000227ab9 */ /* 0x000fe20000000800 */
[----:B------:R-:W-:Y:S01]  /*1010*/  UMOV UR18, UR36 ;  /* 0x0000002400127c82 */ /* 0x000fe20008000000 */
[----:B------:R-:W-:Y:S01]  /*1020*/  UMOV UR19, UR31 ;  /* 0x0000001f00137c82 */ /* 0x000fe20008000000 */
[----:B------:R-:W-:Y:S06]  /*1030*/  @!P0 BRA `(.L_x_11) ;  /* 0x0000000000308947 */ /* 0x000fec0003800000 */
[----:B------:R-:W-:Y:S02]  /*1040*/  ULDC UR28, c[0x0][0x64c] ;  /* 0x00019300001c7ab9 */ /* 0x000fe40000000800 */
        /* <DEDUP_REMOVED lines=8> */
[----:B------:R-:W-:-:S07]  /*10d0*/  UIMAD.WIDE.U32.X UR10, UR31, UR11, UR28, UP1 ;  /* 0x0000000b1f0a72a5 */ /* 0x000fce00088e041c */
[----:B------:R-:W-:Y:S01]  /*10e0*/  UMOV UR18, UR10 ;  /* 0x0000000a00127c82 */ /* 0x000fe20008000000 */
[----:B------:R-:W-:-:S05]  /*10f0*/  UMOV UR19, UR11 ;  /* 0x0000000b00137c82 */ /* 0x000fca0008000000 */
.L_x_11:
[----:B------:R-:W-:Y:S01]  /*1100*/  USHF.R.U64 UR10, UR18, UR33, UR19 ;  /* 0x00000021120a7299 */ /* 0x000fe20008001213 */
[----:B------:R-:W-:Y:S01]  /*1110*/  IMAD.U32 R6, RZ, RZ, UR5 ;  /* 0x00000005ff067e24 */ /* 0x000fe2000f8e00ff */
[----:B------:R-:W-:Y:S01]  /*1120*/  @UP2 UIMAD UR4, UR37, UR32, UR9 ;  /* 0x00000020250422a4 */ /* 0x000fe2000f8e0209 */
[----:B------:R-:W-:Y:S01]  /*1130*/  IMAD.MOV.U32 R0, RZ, RZ, 0x1 ;  /* 0x00000001ff007424 */ /* 0x000fe200078e00ff */
[----:B------:R-:W-:Y:S02]  /*1140*/  ULOP3.LUT UR30, UR35, UR30, URZ, 0xc0, !UPT ;  /* 0x0000001e231e7292 */ /* 0x000fe4000f8ec03f */
[----:B------:R-:W-:Y:S01]  /*1150*/  UIADD3 UR9, -UR10, URZ, URZ ;  /* 0x0000003f0a097290 */ /* 0x000fe2000fffe13f */
[----:B------:R0:W-:Y:S01]  /*1160*/  STL [R1+0x74], R6 ;  /* 0x0000740601007387 */ /* 0x0001e20000100800 */
[----:B------:R-:W-:Y:S02]  /*1170*/  ULOP3.LUT UR12, UR14, UR12, URZ, 0xc0, !UPT ;  /* 0x0000000c0e0c7292 */ /* 0x000fe4000f8ec03f */
[----:B------:R-:W-:-:S02]  /*1180*/  UIMAD UR15, UR15, UR10, UR30 ;  /* 0x0000000a0f0f72a4 */ /* 0x000fc4000f8e021e */
[----:B------:R-:W-:Y:S01]  /*1190*/  UIMAD UR9, UR9, UR34, UR36 ;  /* 0x00000022090972a4 */ /* 0x000fe2000f8e0224 */
[----:B------:R-:W-:Y:S02]  /*11a0*/  ULDC UR10, c[0x0][0x610] ;  /* 0x00018400000a7ab9 */ /* 0x000fe40000000800 */
[----:B------:R-:W-:Y:S02]  /*11b0*/  UIMAD UR4, UR15, UR10, UR4 ;  /* 0x0000000a0f0472a4 */ /* 0x000fe4000f8e0204 */
[----:B------:R-:W-:-:S04]  /*11c0*/  UIMAD UR9, UR9, UR6, UR12 ;  /* 0x00000006090972a4 */ /* 0x000fc8000f8e020c */
[----:B------:R-:W-:Y:S02]  /*11d0*/  USEL UR6, UR9, UR4, !UP2 ;  /* 0x0000000409067287 */ /* 0x000fe4000d000000 */
[----:B------:R-:W-:-:S04]  /*11e0*/  USEL UR4, UR4, UR9, !UP2 ;  /* 0x0000000904047287 */ /* 0x000fc8000d000000 */
[----:B------:R-:W-:Y:S02]  /*11f0*/  IMAD.U32 R5, RZ, RZ, UR6 ;  /* 0x00000006ff057e24 */ /* 0x000fe4000f8e00ff */
[----:B------:R-:W-:-:S05]  /*1200*/  IMAD.U32 R4, RZ, RZ, UR4 ;  /* 0x00000004ff047e24 */ /* 0x000fca000f8e00ff */
[----:B------:R0:W-:Y:S04]  /*1210*/  STL [R1+0x80], R4 ;  /* 0x0000800401007387 */ /* 0x0001e80000100800 */
[----:B------:R0:W-:Y:S02]  /*1220*/  STL [R1+0x84], R5 ;  /* 0x0000840501007387 */ /* 0x0001e40000100800 */
.L_x_9:
[----:B------:R-:W-:Y:S02]  /*1230*/  ULDC UR4, c[0x0][0x28c] ;  /* 0x0000a30000047ab9 */ /* 0x000fe40000000800 */
[----:B------:R-:W-:-:S04]  /*1240*/  UIADD3 UR4, UR4, 0x3f, URZ ;  /* 0x0000003f04047890 */ /* 0x000fc8000fffe03f */
[----:B------:R-:W-:-:S04]  /*1250*/  USHF.R.S32.HI UR5, URZ, 0x1f, UR4 ;  /* 0x0000001f3f057899 */ /* 0x000fc80008011404 */
[----:B------:R-:W-:-:S04]  /*1260*/  ULEA.HI UR5, UR5, UR4, URZ, 0x6 ;  /* 0x0000000405057291 */ /* 0x000fc8000f8f303f */
[----:B------:R-:W-:Y:S01]  /*1270*/  USHF.R.S32.HI UR14, URZ, 0x6, UR5 ;  /* 0x000000063f0e7899 */ /* 0x000fe20008011405 */
[----:B------:R-:W-:Y:S11]  /*1280*/  @!P1 BRA `(.L_x_12) ;  /* 0x000000d800f89947 */ /* 0x000ff60003800000 */
[----:B------:R-:W-:-:S06]  /*1290*/  UISETP.GT.U32.AND UP1, UPT, UR16, 0x1, UPT ;  /* 0x000000011000788c */ /* 0x000fcc000bf24070 */
[----:B------:R-:W-:-:S13]  /*12a0*/  PLOP3.LUT P0, PT, PT, PT, UP1, 0x80, 0x0 ;  /* 0x000000000000781c */ /* 0x000fda0003f0f018 */
[----:B------:R-:W-:Y:S05]  /*12b0*/  @P0 EXIT ;  /* 0x000000000000094d */ /* 0x000fea0003800000 */
.L_x_13:
[----:B------:R-:W-:-:S08]  /*12c0*/  NOP ;  /* 0x0000000000007918 */ /* 0x000fd00000000000 */
[----:B------:R-:W2:Y:S02]  /*12d0*/  USETMAXREG.TRY_ALLOC.CTAPOOL UP1, 0xe8 ;  /* 0x000000e8000079c8 */ /* 0x000ea40008020600 */
[----:B--2---:R-:W-:-:S13]  /*12e0*/  PLOP3.LUT P0, PT, PT, PT, UP1, 0x80, 0x0 ;  /* 0x000000000000781c */ /* 0x004fda0003f0f018 */
[----:B------:R-:W-:Y:S05]  /*12f0*/  @!P0 BRA `(.L_x_13) ;  /* 0xfffffffc00f08947 */ /* 0x000fea000383ffff */
[----:B------:R-:W-:-:S13]  /*1300*/  LOP3.LUT P0, RZ, R0, 0xff, RZ, 0xc0, !PT ;  /* 0x000000ff00ff7812 */ /* 0x000fda000780c0ff */
[----:B------:R-:W-:Y:S05]  /*1310*/  @!P0 EXIT ;  /* 0x000000000000894d */ /* 0x000fea0003800000 */
[----:B------:R-:W2:Y:S01]  /*1320*/  S2UR UR4, SR_CgaCtaId ;  /* 0x00000000000479c3 */ /* 0x000ea20000008800 */
[----:B------:R-:W-:Y:S01]  /*1330*/  SHF.R.S32.HI R0, RZ, 0x1f, R3 ;  /* 0x0000001fff007819 */ /* 0x000fe20000011403 */
[----:B------:R-:W-:Y:S01]  /*1340*/  UIADD3 UR6, UR17, -0x1, URZ ;  /* 0xffffffff11067890 */ /* 0x000fe2000fffe03f */
[----:B------:R-:W-:Y:S02]  /*1350*/  UMOV UR16, 0x400 ;  /* 0x0000040000107882 */ /* 0x000fe40000000000 */
[CC--:B------:R-:W-:Y:S01]  /*1360*/  LEA.HI R2, R0.reuse, R3.reuse, RZ, 0x2 ;  /* 0x0000000300027211 */ /* 0x0c0fe200078f10ff */
[----:B------:R-:W-:Y:S01]  /*1370*/  USHF.R.U32.HI UR5, URZ, 0x1, UR14 ;  /* 0x000000013f057899 */ /* 0x000fe2000801160e */
[----:B------:R-:W-:Y:S01]  /*1380*/  LEA.HI R0, R0, R3, RZ, 0x5 ;  /* 0x0000000300007211 */ /* 0x000fe200078f28ff */
[----:B------:R-:W-:Y:S01]  /*1390*/  UISETP.LT.AND UP1, UPT, UR14, 0x1, UPT ;  /* 0x000000010e00788c */ /* 0x000fe2000bf21270 */
[--C-:B01----:R-:W-:Y:S01]  /*13a0*/  SHF.R.S32.HI R4, RZ, 0x2, R2.reuse ;  /* 0x00000002ff047819 */ /* 0x103fe20000011402 */
[----:B------:R-:W-:Y:S01]  /*13b0*/  ULOP3.LUT UR15, UR14, 0x1, URZ, 0xc0, !UPT ;  /* 0x000000010e0f7892 */ /* 0x000fe2000f8ec03f */
[----:B------:R-:W-:Y:S01]  /*13c0*/  SHF.R.S32.HI R5, RZ, 0x1f, R2 ;  /* 0x0000001fff057819 */ /* 0x000fe20000011402 */
[----:B------:R-:W-:-:S02]  /*13d0*/  ULOP3.LUT UR5, UR5, 0x1, URZ, 0xc0, !UPT ;  /* 0x0000000105057892 */ /* 0x000fc4000f8ec03f */
[----:B------:R-:W-:Y:S01]  /*13e0*/  USEL UR12, UR14, 0x1, UP1 ;  /* 0x000000010e0c7887 */ /* 0x000fe20008800000 */
[----:B------:R-:W-:Y:S01]  /*13f0*/  LEA.HI R5, R5, R4, RZ, 0x3 ;  /* 0x0000000405057211 */ /* 0x000fe200078f18ff */
[----:B------:R-:W-:Y:S02]  /*1400*/  USEL UR15, UR15, URZ, !UP0 ;  /* 0x0000003f0f0f7287 */ /* 0x000fe4000c000000 */
[----:B------:R-:W-:Y:S01]  /*1410*/  UISETP.NE.AND UP1, UPT, UR6, URZ, UPT ;  /* 0x0000003f0600728c */ /* 0x000fe2000bf25270 */
[----:B------:R-:W-:Y:S01]  /*1420*/  LOP3.LUT R5, R5, 0xfffffff8, RZ, 0xc0, !PT ;  /* 0xfffffff805057812 */ /* 0x000fe200078ec0ff */
[----:B------:R-:W-:Y:S02]  /*1430*/  UISETP.EQ.U32.AND UP0, UPT, UR5, 0x1, !UP0 ;  /* 0x000000010500788c */ /* 0x000fe4000c702070 */
[----:B------:R-:W-:Y:S02]  /*1440*/  ULOP3.LUT UR34, UR13, 0x1, URZ, 0xfc, !UPT ;  /* 0x000000010d227892 */ /* 0x000fe4000f8efc3f */
[----:B--2---:R-:W-:Y:S01]  /*1450*/  ULEA UR16, UR4, UR16, 0x18 ;  /* 0x0000001004107291 */ /* 0x004fe2000f8ec03f */
[----:B------:R-:W-:Y:S01]  /*1460*/  IMAD.IADD R2, R4, 0x1, -R5 ;  /* 0x0000000104027824 */ /* 0x000fe200078e0a05 */
[----:B------:R-:W-:Y:S01]  /*1470*/  USHF.L.U32 UR4, UR6, 0x3, URZ ;  /* 0x0000000306047899 */ /* 0x000fe2000800063f */
[----:B------:R-:W-:Y:S01]  /*1480*/  SHF.R.S32.HI R5, RZ, 0x5, R0 ;  /* 0x00000005ff057819 */ /* 0x000fe20000011400 */
[----:B------:R-:W-:-:S02]  /*1490*/  UIADD3 UR33, UR16, 0x30, URZ ;  /* 0x0000003010217890 */ /* 0x000fc4000fffe03f */
[----:B------:R-:W-:Y:S01]  /*14a0*/  ULOP3.LUT UR4, UR4, 0x8, URZ, 0xc0, !UPT ;  /* 0x0000000804047892 */ /* 0x000fe2000f8ec03f */
[--C-:B------:R-:W-:Y:S01]  /*14b0*/  SHF.R.S32.HI R3, RZ, 0x1f, R2.reuse ;  /* 0x0000001fff037819 */ /* 0x100fe20000011402 */
[C-C-:B------:R-:W-:Y:S01]  /*14c0*/  IMAD R0, R5.reuse, -0x10, -R2.reuse ;  /* 0xfffffff005007824 */ /* 0x140fe200078e0a02 */
[----:B------:R-:W-:Y:S02]  /*14d0*/  UIADD3 UR12, -UR12, UR14, URZ ;  /* 0x0000000e0c0c7290 */ /* 0x000fe4000fffe13f */
[----:B------:R-:W-:Y:S01]  /*14e0*/  ULOP3.LUT UR35, UR4, 0x8, URZ, 0x3c, !UPT ;  /* 0x0000000804237892 */ /* 0x000fe2000f8e3c3f */
[----:B------:R-:W-:Y:S01]  /*14f0*/  IMAD.WIDE R2, R5, 0x10, R2 ;  /* 0x0000001005027825 */ /* 0x000fe200078e0202 */
[----:B------:R-:W-:Y:S02]  /*1500*/  ULOP3.LUT UR18, UR4, 0x18, URZ, 0x3c, !UPT ;  /* 0x0000001804127892 */ /* 0x000fe4000f8e3c3f */
[----:B------:R-:W-:Y:S01]  /*1510*/  USEL UR32, URZ, 0x1, UP1 ;  /* 0x000000013f207887 */ /* 0x000fe20008800000 */
[----:B------:R-:W-:Y:S01]  /*1520*/  ULDC UR4, c[0x0][0x284] ;  /* 0x0000a10000047ab9 */ /* 0x000fe20000000800 */
[----:B------:R-:W-:Y:S01]  /*1530*/  ULEA UR17, UR17, UR33, 0x3 ;  /* 0x0000002111117291 */ /* 0x000fe2000f8e183f */
[----:B------:R-:W-:Y:S01]  /*1540*/  VIADD R0, R0, UR4 ;  /* 0x0000000400007c36 */ /* 0x000fe20008000000 */
[----:B------:R-:W-:-:S04]  /*1550*/  USEL UR19, URZ, 0x1, !UP0 ;  /* 0x000000013f137887 */ /* 0x000fc8000c000000 */
[----:B------:R0:W-:Y:S04]  /*1560*/  STL [R1+0x90], R0 ;  /* 0x0000900001007387 */ /* 0x0001e80000100800 */
[----:B------:R0:W-:Y:S04]  /*1570*/  STL.64 [R1+0x88], R2 ;  /* 0x0000880201007387 */ /* 0x0001e80000100a00 */
.L_x_296:
[----:B0-----:R-:W-:Y:S01]  /*1580*/  IMAD.U32 R0, RZ, RZ, UR32 ;  /* 0x00000020ff007e24 */ /* 0x001fe2000f8e00ff */
[----:B--2---:R-:W0:Y:S01]  /*1590*/  LDC R2, c[0x0][0x28c] ;  /* 0x0000a300ff027b82 */ /* 0x004e220000000800 */
[----:B------:R-:W-:Y:S01]  /*15a0*/  UMOV UR4, URZ ;  /* 0x0000003f00047c82 */ /* 0x000fe20008000000 */
[----:B------:R-:W-:Y:S02]  /*15b0*/  UMOV UR24, UR15 ;  /* 0x0000000f00187c82 */ /* 0x000fe40008000000 */
[----:B------:R-:W-:-:S04]  /*15c0*/  SHF.L.U32 R0, R0, 0x1f, RZ ;  /* 0x0000001f00007819 */ /* 0x000fc800000006ff */
[----:B-1----:R-:W1:Y:S01]  /*15d0*/  SYNCS.PHASECHK.TRANS64.TRYWAIT P0, [UR17+-0x8], R0 ;  /* 0xfffff800ff0075a7 */ /* 0x002e620008000151 */
[----:B0-----:R-:W-:Y:S01]  /*15e0*/  ISETP.GE.AND P1, PT, R2, 0x1, PT ;  /* 0x000000010200780c */ /* 0x001fe20003f26270 */
[----:B-1--4-:R-:W-:-:S12]  /*15f0*/  @!P0 BRA `(.L_x_14) ;  /* 0x000000e800048947 */ /* 0x012fd80003800000 */
.L_x_316:
[----:B------:R1:W-:Y:S01]  /*1600*/  STL [R1+0x70], RZ ;  /* 0x000070ff01007387 */ /* 0x0003e20000100800 */
[----:B------:R-:W-:Y:S01]  /*1610*/  UMOV UR5, URZ ;  /* 0x0000003f00057c82 */ /* 0x000fe20008000000 */
[----:B------:R-:W-:Y:S01]  /*1620*/  UMOV UR6, URZ ;  /* 0x0000003f00067c82 */ /* 0x000fe20008000000 */
[----:B0-----:R-:W-:Y:S01]  /*1630*/  IMAD.MOV.U32 R0, RZ, RZ, RZ ;  /* 0x000000ffff007224 */ /* 0x001fe200078e00ff */
[----:B------:R1:W-:Y:S01]  /*1640*/  STL [R1+0x6c], RZ ;  /* 0x00006cff01007387 */ /* 0x0003e20000100800 */
[----:B------:R-:W-:Y:S02]  /*1650*/  CS2R R2, SRZ ;  /* 0x0000000000027805 */ /* 0x000fe4000001ff00 */
[----:B------:R-:W-:Y:S02]  /*1660*/  CS2R R4, SRZ ;  /* 0x0000000000047805 */ /* 0x000fe4000001ff00 */
[----:B------:R-:W-:Y:S01]  /*1670*/  CS2R R6, SRZ ;  /* 0x0000000000067805 */ /* 0x000fe2000001ff00 */
[----:B------:R1:W-:Y:S01]  /*1680*/  STL [R1+0x68], RZ ;  /* 0x000068ff01007387 */ /* 0x0003e20000100800 */
[----:B------:R-:W-:-:S02]  /*1690*/  CS2R R8, SRZ ;  /* 0x0000000000087805 */ /* 0x000fc4000001ff00 */
[----:B------:R-:W-:Y:S02]  /*16a0*/  CS2R R10, SRZ ;  /* 0x00000000000a7805 */ /* 0x000fe4000001ff00 */
[----:B------:R-:W-:Y:S01]  /*16b0*/  CS2R R12, SRZ ;  /* 0x00000000000c7805 */ /* 0x000fe2000001ff00 */
        /* <DEDUP_REMOVED lines=57> */
[----:B------:R-:W-:Y:S01]  /*1a50*/  CS2R R226, SRZ ;  /* 0x0000000000e27805 */ /* 0x000fe2000001ff00 */
[----:B------:R-:W-:Y:S01]  /*1a60*/  IMAD.U32 R228, RZ, RZ, UR19 ;  /* 0x00000013ffe47e24 */ /* 0x000fe2000f8e00ff */
[----:B------:R-:W-:Y:S01]  /*1a70*/  CS2R R24, SRZ ;  /* 0x0000000000187805 */ /* 0x000fe2000001ff00 */
[----:B------:R1:W-:Y:S01]  /*1a80*/  STL [R1+0x28], RZ ;  /* 0x000028ff01007387 */ /* 0x0003e20000100800 */
[----:B------:R-:W-:Y:S02]  /*1a90*/  CS2R R26, SRZ ;  /* 0x00000000001a7805 */ /* 0x000fe4000001ff00 */
[----:B------:R-:W-:-:S02]  /*1aa0*/  CS2R R28, SRZ ;  /* 0x00000000001c7805 */ /* 0x000fc4000001ff00 */
[----:B------:R-:W-:Y:S01]  /*1ab0*/  CS2R R30, SRZ ;  /* 0x00000000001e7805 */ /* 0x000fe2000001ff00 */
[----:B------:R1:W-:Y:S01]  /*1ac0*/  STL [R1+0x24], RZ ;  /* 0x000024ff01007387 */ /* 0x0003e20000100800 */
[----:B------:R-:W-:Y:S02]  /*1ad0*/  CS2R R32, SRZ ;  /* 0x0000000000207805 */ /* 0x000fe4000001ff00 */
[----:B------:R-:W-:Y:S02]  /*1ae0*/  CS2R R34, SRZ ;  /* 0x0000000000227805 */ /* 0x000fe4000001ff00 */
        /* <DEDUP_REMOVED lines=33> */
[----:B------:R1:W-:Y:S01]  /*1d00*/  STL [R1], RZ ;  /* 0x000000ff01007387 */ /* 0x0003e20000100800 */
[----:B------:R-:W-:Y:S02]  /*1d10*/  CS2R R86, SRZ ;  /* 0x0000000000567805 */ /* 0x000fe4000001ff00 */
[----:B------:R-:W-:-:S02]  /*1d20*/  CS2R R88, SRZ ;  /* 0x0000000000587805 */ /* 0x000fc4000001ff00 */
[----:B------:R-:W-:Y:S02]  /*1d30*/  CS2R R90, SRZ ;  /* 0x00000000005a7805 */ /* 0x000fe4000001ff00 */
[----:B------:R-:W-:Y:S02]  /*1d40*/  CS2R R92, SRZ ;  /* 0x00000000005c7805 */ /* 0x000fe4000001ff00 */
[----:B------:R-:W-:Y:S02]  /*1d50*/  CS2R R94, SRZ ;  /* 0x00000000005e7805 */ /* 0x000fe4000001ff00 */
[----:B------:R-:W-:Y:S02]  /*1d60*/  CS2R R96, SRZ ;  /* 0x0000000000607805 */ /* 0x000fe4000001ff00 */
        /* <DEDUP_REMOVED lines=26> */
[----:B------:R-:W-:Y:S01]  /*1f10*/  CS2R R150, SRZ ;  /* 0x0000000000967805 */ /* 0x000fe2000001ff00 */
[----:B-1----:R-:W-:Y:S06]  /*1f20*/  @!P1 BRA `(.L_x_15) ;  /* 0x0000001000749947 */ /* 0x002fec0003800000 */
[----:B------:R-:W-:-:S06]  /*1f30*/  UISETP.NE.AND UP0, UPT, UR34, 0x3, UPT ;  /* 0x000000032200788c */ /* 0x000fcc000bf05270 */
[----:B------:R-:W-:-:S13]  /*1f40*/  PLOP3.LUT P1, PT, PT, PT, UP0, 0x80, 0x0 ;  /* 0x000000000000781c */ /* 0x000fda0003f2f008 */
[----:B------:R-:W-:Y:S05]  /*1f50*/  @!P1 BRA `(.L_x_16) ;  /* 0x0000000000049947 */ /* 0x000fea0003800000 */
[----:B------:R-:W-:Y:S01]  /*1f60*/  BPT.TRAP 0x1 ;  /* 0x000000040000795c */ /* 0x000fe20000300000 */
.L_x_16:
[----:B------:R-:W-:Y:S01]  /*1f70*/  ULEA UR4, UR15, UR16, 0x3 ;  /* 0x000000100f047291 */ /* 0x000fe2000f8e183f */
[----:B------:R-:W-:-:S05]  /*1f80*/  IMAD.U32 R0, RZ, RZ, UR19 ;  /* 0x00000013ff007e24 */ /* 0x000fca000f8e00ff */
[----:B------:R-:W-:-:S04]  /*1f90*/  SHF.L.U32 R0, R0, 0x1f, RZ ;  /* 0x0000001f00007819 */ /* 0x000fc800000006ff */
[----:B------:R0:W1:Y:S01]  /*1fa0*/  SYNCS.PHASECHK.TRANS64.TRYWAIT P0, [UR4], R0 ;  /* 0x00000000ff0075a7 */ /* 0x0000620008000144 */
[----:B------:R-:W-:Y:S05]  /*1fb0*/  @!P1 BRA `(.L_x_17) ;  /* 0x0000000000049947 */ /* 0x000fea0003800000 */
[----:B------:R-:W-:Y:S01]  /*1fc0*/  BPT.TRAP 0x1 ;  /* 0x000000040000795c */ /* 0x000fe20000300000 */
.L_x_17:
[----:B-1----:R-:W-:Y:S05]  /*1fd0*/  @P0 BRA `(.L_x_18) ;  /* 0x0000000000080947 */ /* 0x002fea0003800000 */
[----:B------:R-:W1:Y:S02]  /*1fe0*/  SYNCS.PHASECHK.TRANS64.TRYWAIT P0, [UR4], R0 ;  /* 0x00000000ff0075a7 */ /* 0x000e640008000144 */
[----:B-1----:R-:W-:Y:S05]  /*1ff0*/  @!P0 BRA `(.L_x_19) ;  /* 0x000000dc009c8947 */ /* 0x002fea0003800000 */
.L_x_18:
[----:B------:R-:W-:Y:S01]  /*2000*/  UIADD3 UR4, UR16, 0x100, URZ ;  /* 0x0000010010047890 */ /* 0x000fe2000fffe03f */
[----:B------:R-:W-:Y:S01]  /*2010*/  WARPGROUP.ARRIVE ;  /* 0x00000000000079c5 */ /* 0x000fe20000000000 */
[----:B------:R-:W-:Y:S01]  /*2020*/  UIADD3 UR5, UR16, 0x2100, URZ ;  /* 0x0000210010057890 */ /* 0x000fe2000fffe03f */
[----:B------:R2:W-:Y:S01]  /*2030*/  STL [R1+0x70], RZ ;  /* 0x000070ff01007387 */ /* 0x0005e20000100800 */
[----:B------:R-:W-:Y:S01]  /*2040*/  USHF.R.U32.HI UR4, URZ, 0x4, UR4 ;  /* 0x000000043f047899 */ /* 0x000fe20008011604 */
[----:B01----:R-:W-:Y:S01]  /*2050*/  IMAD.MOV.U32 R0, RZ, RZ, RZ ;  /* 0x000000ffff007224 */ /* 0x003fe200078e00ff */
[----:B------:R-:W-:Y:S01]  /*2060*/  USHF.R.U32.HI UR5, URZ, 0x4, UR5 ;  /* 0x000000043f057899 */ /* 0x000fe20008011605 */
[----:B------:R2:W-:Y:S01]  /*2070*/  STL [R1+0x6c], RZ ;  /* 0x00006cff01007387 */ /* 0x0005e20000100800 */
[----:B------:R-:W-:Y:S01]  /*2080*/  ULOP3.LUT UR4, UR4, 0x3fff, URZ, 0xc0, !UPT ;  /* 0x00003fff04047892 */ /* 0x000fe2000f8ec03f */
[----:B------:R-:W-:Y:S01]  /*2090*/  CS2R R2, SRZ ;  /* 0x0000000000027805 */ /* 0x000fe2000001ff00 */
[----:B------:R-:W-:Y:S01]  /*20a0*/  ULOP3.LUT UR5, UR5, 0x3fff, URZ, 0xc0, !UPT ;  /* 0x00003fff05057892 */ /* 0x000fe2000f8ec03f */
[----:B------:R2:W-:Y:S01]  /*20b0*/  STL [R1+0x68], RZ ;  /* 0x000068ff01007387 */ /* 0x0005e20000100800 */
[----:B------:R-:W-:Y:S01]  /*20c0*/  ULOP3.LUT UR4, UR4, 0x10000, URZ, 0xfc, !UPT ;  /* 0x0001000004047892 */ /* 0x000fe2000f8efc3f */
[----:B------:R-:W-:Y:S01]  /*20d0*/  CS2R R4, SRZ ;  /* 0x0000000000047805 */ /* 0x000fe2000001ff00 */
[----:B------:R-:W-:Y:S01]  /*20e0*/  ULOP3.LUT UR5, UR5, 0x10000, URZ, 0xfc, !UPT ;  /* 0x0001000005057892 */ /* 0x000fe2000f8efc3f */
[----:B------:R2:W-:Y:S01]  /*20f0*/  STL [R1+0x64], RZ ;  /* 0x000064ff01007387 */ /* 0x0005e20000100800 */
[----:B------:R-:W-:Y:S01]  /*2100*/  ULEA UR8, UR15, UR4, 0x8 ;  /* 0x000000040f087291 */ /* 0x000fe2000f8e403f */
[----:B------:R-:W-:Y:S01]  /*2110*/  CS2R R6, SRZ ;  /* 0x0000000000067805 */ /* 0x000fe2000001ff00 */
[----:B------:R-:W-:Y:S01]  /*2120*/  ULEA UR10, UR15, UR5, 0xa ;  /* 0x000000050f0a7291 */ /* 0x000fe2000f8e503f */
[----:B------:R2:W-:Y:S01]  /*2130*/  STL [R1+0x60], RZ ;  /* 0x000060ff01007387 */ /* 0x0005e20000100800 */
[----:B------:R-:W-:Y:S01]  /*2140*/  UMOV UR9, 0x80000020 ;  /* 0x8000002000097882 */ /* 0x000fe20000000000 */
[----:B------:R-:W-:Y:S01]  /*2150*/  UMOV UR11, 0x80000020 ;  /* 0x80000020000b7882 */ /* 0x000fe20000000000 */
[----:B------:R-:W-:Y:S01]  /*2160*/  ULDC UR5, c[0x0][0x50c] ;  /* 0x0001430000057ab9 */ /* 0x000fe20000000800 */
[----:B------:R2:W-:Y:S01]  /*2170*/  STL [R1+0x5c], RZ ;  /* 0x00005cff01007387 */ /* 0x0005e20000100800 */
[----:B------:R-:W-:Y:S01]  /*2180*/  UISETP.NE.AND UP0, UPT, UR5, 0x2, UPT ;  /* 0x000000020500788c */ /* 0x000fe2000bf05270 */
[----:B------:R-:W-:Y:S01]  /*2190*/  CS2R R8, SRZ ;  /* 0x0000000000087805 */ /* 0x000fe2000001ff00 */
[----:B------:R-:W-:Y:S01]  /*21a0*/  UMOV UR4, 0x2 ;  /* 0x0000000200047882 */ /* 0x000fe20000000000 */
[----:B------:R-:W-:Y:S01]  /*21b0*/  QGMMA.64x256x32.F32.E4M3.E4M3 R24, gdesc[UR8], RZ, !UPT ;  /* 0x03e00000081879f3 */ /* 0x000fe2000c7008ff */
[----:B------:R2:W-:Y:S01]  /*21c0*/  STL [R1+0x58], RZ ;  /* 0x000058ff01007387 */ /* 0x0005e20000100800 */
[----:B------:R-:W-:Y:S01]  /*21d0*/  USEL UR5, URZ, 0x1, UP0 ;  /* 0x000000013f057887 */ /* 0x000fe20008000000 */
[----:B------:R-:W-:Y:S01]  /*21e0*/  CS2R R10, SRZ ;  /* 0x00000000000a7805 */ /* 0x000fe2000001ff00 */
[----:B------:R-:W-:Y:S01]  /*21f0*/  UIADD3 UR8, UR8, 0x2, URZ ;  /* 0x0000000208087890 */ /* 0x000fe2000fffe03f */
[----:B------:R2:W-:Y:S01]  /*2200*/  STL [R1+0x54], RZ ;  /* 0x000054ff01007387 */ /* 0x0005e20000100800 */
[----:B------:R-:W-:Y:S01]  /*2210*/  UIADD3 UR10, UR10, 0x2, URZ ;  /* 0x000000020a0a7890 */ /* 0x000fe2000fffe03f */
[----:B------:R-:W-:-:S02]  /*2220*/  CS2R R12, SRZ ;  /* 0x00000000000c7805 */ /* 0x000fc4000001ff00 */
[----:B------:R-:W-:Y:S01]  /*2230*/  ISETP.NE.AND P0, PT, RZ, UR5, PT ;  /* 0x00000005ff007c0c */ /* 0x000fe2000bf05270 */
[----:B------:R2:W-:Y:S01]  /*2240*/  STL [R1+0x50], RZ ;  /* 0x000050ff01007387 */ /* 0x0005e20000100800 */
[----:B------:R-:W-:Y:S01]  /*2250*/  UMOV UR9, 0x80000020 ;  /* 0x8000002000097882 */ /* 0x000fe20000000000 */
[----:B------:R-:W-:Y:S01]  /*2260*/  UMOV UR11, 0x80000020 ;  /* 0x80000020000b7882 */ /* 0x000fe20000000000 */
        /* <DEDUP_REMOVED lines=57> */
[----:B------:R2:W-:Y:S04]  /*2600*/  STL [R1+0x14], RZ ;  /* 0x000014ff01007387 */ /* 0x0005e80000100800 */
[----:B------:R2:W-:Y:S04]  /*2610*/  STL [R1+0x10], RZ ;  /* 0x000010ff01007387 */ /* 0x0005e80000100800 */
[----:B------:R2:W-:Y:S04]  /*2620*/  STL [R1+0xc], RZ ;  /* 0x00000cff01007387 */ /* 0x0005e80000100800 */
[----:B------:R2:W-:Y:S04]  /*2630*/  STL [R1+0x8], RZ ;  /* 0x000008ff01007387 */ /* 0x0005e80000100800 */
[----:B------:R2:W-:Y:S04]  /*2640*/  STL [R1+0x4], RZ ;  /* 0x000004ff01007387 */ /* 0x0005e80000100800 */
[----:B------:R2:W-:Y:S01]  /*2650*/  STL [R1], RZ ;  /* 0x000000ff01007387 */ /* 0x0005e20000100800 */
[----:B------:R-:W-:Y:S01]  /*2660*/  QGMMA.64x256x32.F32.E4M3.E4M3 R24, gdesc[UR8], R24, gsb0 ;  /* 0x03e00000081879f3 */ /* 0x000fe20008000818 */
[----:B------:R-:W-:Y:S05]  /*2670*/  @!P0 BRA `(.L_x_20) ;  /* 0x0000000800848947 */ /* 0x000fea0003800000 */
[----:B------:R-:W-:Y:S02]  /*2680*/  WARPGROUP.DEPBAR.LE gsb0, 0x0 ;  /* 0x00008000000079c5 */ /* 0x000fe40000010000 */
[----:B------:R-:W-:-:S01]  /*2690*/  FADD R227, RZ, R24 ;  /* 0x00000018ffe37221 */ /* 0x000fc20000000000 */
[----:B------:R-:W-:Y:S01]  /*26a0*/  FADD R226, RZ, R25 ;  /* 0x00000019ffe27221 */ /* 0x000fe20000000000 */
[----:B------:R-:W-:-:S01]  /*26b0*/  FADD R225, RZ, R26 ;  /* 0x0000001affe17221 */ /* 0x000fc20000000000 */
[----:B------:R-:W-:Y:S01]  /*26c0*/  FADD R224, RZ, R27 ;  /* 0x0000001bffe07221 */ /* 0x000fe20000000000 */
[----:B------:R-:W-:-:S01]  /*26d0*/  FADD R223, RZ, R28 ;  /* 0x0000001cffdf7221 */ /* 0x000fc20000000000 */
[----:B------:R0:W-:Y:S01]  /*26e0*/  STL [R1+0x98], R227 ;  /* 0x000098e301007387 */ /* 0x0001e20000100800 */
[----:B------:R-:W-:-:S01]  /*26f0*/  FADD R222, RZ, R29 ;  /* 0x0000001dffde7221 */ /* 0x000fc20000000000 */
[----:B------:R-:W-:Y:S01]  /*2700*/  FADD R221, RZ, R30 ;  /* 0x0000001effdd7221 */ /* 0x000fe20000000000 */
[----:B------:R-:W-:-:S01]  /*2710*/  FADD R220, RZ, R31 ;  /* 0x0000001fffdc7221 */ /* 0x000fc20000000000 */
[----:B------:R-:W-:Y:S01]  /*2720*/  FADD R219, RZ, R32 ;  /* 0x00000020ffdb7221 */ /* 0x000fe20000000000 */
[----:B------:R-:W-:-:S01]  /*2730*/  FADD R218, RZ, R33 ;  /* 0x00000021ffda7221 */ /* 0x000fc20000000000 */
[----:B------:R-:W-:Y:S01]  /*2740*/  FADD R217, RZ, R34 ;  /* 0x00000022ffd97221 */ /* 0x000fe20000000000 */
[----:B------:R-:W-:-:S01]  /*2750*/  FADD R216, RZ, R35 ;  /* 0x00000023ffd87221 */ /* 0x000fc20000000000 */
[----:B------:R-:W-:Y:S01]  /*2760*/  FADD R215, RZ, R36 ;  /* 0x00000024ffd77221 */ /* 0x000fe20000000000 */
[----:B------:R-:W-:-:S01]  /*2770*/  FADD R214, RZ, R37 ;  /* 0x00000025ffd67221 */ /* 0x000fc20000000000 */
[----:B0-----:R-:W-:Y:S01]  /*2780*/  FADD R227, RZ, R123 ;  /* 0x0000007bffe37221 */ /* 0x001fe20000000000 */
[----:B------:R-:W-:-:S01]  /*2790*/  FADD R213, RZ, R38 ;  /* 0x00000026ffd57221 */ /* 0x000fc20000000000 */
[----:B------:R-:W-:Y:S01]  /*27a0*/  FADD R212, RZ, R39 ;  /* 0x00000027ffd47221 */ /* 0x000fe20000000000 */
[----:B------:R-:W-:-:S01]  /*27b0*/  FADD R211, RZ, R40 ;  /* 0x00000028ffd37221 */ /* 0x000fc20000000000 */
[----:B------:R-:W-:Y:S01]  /*27c0*/  FADD R210, RZ, R41 ;  /* 0x00000029ffd27221 */ /* 0x000fe20000000000 */
[----:B------:R0:W-:Y:S01]  /*27d0*/  STL [R1], R227 ;  /* 0x000000e301007387 */ /* 0x0001e20000100800 */
        /* <DEDUP_REMOVED lines=93> */
[----:B0-----:R-:W-:-:S05]  /*2db0*/  FADD R227, RZ, R130 ;  /* 0x00000082ffe37221 */ /* 0x001fca0000000000 */
[----:B------:R0:W-:Y:S02]  /*2dc0*/  STL [R1+0x1c], R227 ;  /* 0x00001ce301007387 */ /* 0x0001e40000100800 */
        /* <DEDUP_REMOVED lines=41> */
[----:B------:R0:W-:Y:S04]  /*3060*/  STL [R1+0x70], R227 ;  /* 0x000070e301007387 */ /* 0x0001e80000100800 */
[----:B0-----:R0:W5:Y:S01]  /*3070*/  LDL.LU R227, [R1+0x98] ;  /* 0x0000980001e37983 */ /* 0x0011620000300800 */
[----:B------:R-:W-:-:S05]  /*3080*/  UMOV UR4, URZ ;  /* 0x0000003f00047c82 */ /* 0x000fca0008000000 */
.L_x_20:
[----:B------:R-:W-:-:S04]  /*3090*/  UIADD3 UR24, UR15, 0x1, URZ ;  /* 0x000000010f187890 */ /* 0x000fc8000fffe03f */
[----:B------:R-:W-:-:S04]  /*30a0*/  UISETP.NE.AND UP0, UPT, UR24, 0x2, UPT ;  /* 0x000000021800788c */ /* 0x000fc8000bf05270 */
[----:B------:R-:W-:Y:S02]  /*30b0*/  USEL UR6, URZ, 0x1, UP0 ;  /* 0x000000013f067887 */ /* 0x000fe40008000000 */
[----:B------:R-:W-:Y:S02]  /*30c0*/  USEL UR24, UR24, URZ, UP0 ;  /* 0x0000003f18187287 */ /* 0x000fe40008000000 */
[----:B------:R-:W-:-:S06]  /*30d0*/  ULOP3.LUT UR6, UR19, UR6, URZ, 0x3c, !UPT ;  /* 0x0000000613067292 */ /* 0x000fcc000f8e3c3f */
[----:B------:R-:W-:Y:S01]  /*30e0*/  IMAD.U32 R228, RZ, RZ, UR6 ;  /* 0x00000006ffe47e24 */ /* 0x000fe2000f8e00ff */
[----:B------:R-:W-:-:S06]  /*30f0*/  UMOV UR6, 0x1 ;  /* 0x0000000100067882 */ /* 0x000fcc0000000000 */
.L_x_15:
[----:B------:R-:W-:-:S06]  /*3100*/  UISETP.GE.AND UP0, UPT, UR12, 0x1, UPT ;  /* 0x000000010c00788c */ /* 0x000fcc000bf06270 */
[----:B------:R-:W-:-:S13]  /*3110*/  PLOP3.LUT P0, PT, PT, PT, UP0, 0x80, 0x0 ;  /* 0x000000000000781c */ /* 0x000fda0003f0f008 */
[----:B------:R-:W-:Y:S05]  /*3120*/  @!P0 BRA `(.L_x_21) ;  /* 0x0000001000808947 */ /* 0x000fea0003800000 */
[----:B------:R-:W-:Y:S01]  /*3130*/  UMOV UR25, UR12 ;  /* 0x0000000c00197c82 */ /* 0x000fe20008000000 */
[----:B------:R-:W-:Y:S01]  /*3140*/  UMOV UR28, UR15 ;  /* 0x0000000f001c7c82 */ /* 0x000fe20008000000 */
[----:B------:R-:W-:-:S05]  /*3150*/  ULDC UR29, c[0x0][0x50c] ;  /* 0x00014300001d7ab9 */ /* 0x000fca0000000800 */
.L_x_29:
[----:B------:R-:W-:-:S06]  /*3160*/  UISETP.NE.AND UP0, UPT, UR34, 0x3, UPT ;  /* 0x000000032200788c */ /* 0x000fcc000bf05270 */
[----:B------:R-:W-:-:S13]  /*3170*/  PLOP3.LUT P1, PT, PT, PT, UP0, 0x80, 0x0 ;  /* 0x000000000000781c */ /* 0x000fda0003f2f008 */
[----:B-1---5:R-:W-:Y:S05]  /*3180*/  @!P1 BRA `(.L_x_22) ;  /* 0x0000000000049947 */ /* 0x022fea0003800000 */
[----:B------:R-:W-:Y:S01]  /*3190*/  BPT.TRAP 0x1 ;  /* 0x000000040000795c */ /* 0x000fe20000300000 */
.L_x_22:
[----:B------:R-:W-:Y:S01]  /*31a0*/  ULEA UR8, UR24, UR16, 0x3 ;  /* 0x0000001018087291 */ /* 0x000fe2000f8e183f */
[----:B------:R-:W-:-:S08]  /*31b0*/  SHF.L.U32 R229, R228, 0x1f, RZ ;  /* 0x0000001fe4e57819 */ /* 0x000fd000000006ff */
[----:B------:R1:W3:Y:S01]  /*31c0*/  SYNCS.PHASECHK.TRANS64.TRYWAIT P0, [UR8], R229 ;  /* 0x000000e5ff0075a7 */ /* 0x0002e20008000148 */
[----:B------:R-:W-:Y:S05]  /*31d0*/  @!P1 BRA `(.L_x_23) ;  /* 0x0000000000049947 */ /* 0x000fea0003800000 */
[----:B------:R-:W-:Y:S01]  /*31e0*/  BPT.TRAP 0x1 ;  /* 0x000000040000795c */ /* 0x000fe20000300000 */
.L_x_23:
[----:B---3--:R-:W-:Y:S05]  /*31f0*/  @P0 BRA `(.L_x_24) ;  /* 0x0000000000080947 */ /* 0x008fea0003800000 */
[----:B------:R-:W3:Y:S02]  /*3200*/  SYNCS.PHASECHK.TRANS64.TRYWAIT P0, [UR8], R229 ;  /* 0x000000e5ff0075a7 */ /* 0x000ee40008000148 */
[----:B---3--:R-:W-:Y:S05]  /*3210*/  @!P0 BRA `(.L_x_25) ;  /* 0x000000cc002c8947 */ /* 0x008fea0003800000 */
.L_x_24:
[----:B------:R-:W-:Y:S01]  /*3220*/  UIADD3 UR8, UR16, 0x100, URZ ;  /* 0x0000010010087890 */ /* 0x000fe2000fffe03f */
[----:B------:R-:W-:Y:S01]  /*3230*/  WARPGROUP.ARRIVE ;  /* 0x00000000000079c5 */ /* 0x000fe20000000000 */
[----:B------:R-:W-:Y:S02]  /*3240*/  UIADD3 UR9, UR16, 0x2100, URZ ;  /* 0x0000210010097890 */ /* 0x000fe4000fffe03f */
[----:B------:R-:W-:Y:S02]  /*3250*/  USHF.R.U32.HI UR8, URZ, 0x4, UR8 ;  /* 0x000000043f087899 */ /* 0x000fe40008011608 */
[----:B------:R-:W-:Y:S02]  /*3260*/  USHF.R.U32.HI UR9, URZ, 0x4, UR9 ;  /* 0x000000043f097899 */ /* 0x000fe40008011609 */
[----:B------:R-:W-:Y:S02]  /*3270*/  UISETP.NE.AND UP0, UPT, UR5, URZ, UPT ;  /* 0x0000003f0500728c */ /* 0x000fe4000bf05270 */
[----:B------:R-:W-:-:S02]  /*3280*/  ULOP3.LUT UR8, UR8, 0x3fff, URZ, 0xc0, !UPT ;  /* 0x00003fff08087892 */ /* 0x000fc4000f8ec03f */
[----:B------:R-:W-:Y:S02]  /*3290*/  ULOP3.LUT UR9, UR9, 0x3fff, URZ, 0xc0, !UPT ;  /* 0x00003fff09097892 */ /* 0x000fe4000f8ec03f */
[----:B------:R-:W-:Y:S02]  /*32a0*/  USEL UR6, UR6, URZ, !UP0 ;  /* 0x0000003f06067287 */ /* 0x000fe4000c000000 */
[----:B------:R-:W-:Y:S02]  /*32b0*/  ULOP3.LUT UR8, UR8, 0x10000, URZ, 0xfc, !UPT ;  /* 0x0001000008087892 */ /* 0x000fe4000f8efc3f */
[----:B------:R-:W-:Y:S02]  /*32c0*/  ULOP3.LUT UR9, UR9, 0x10000, URZ, 0xfc, !UPT ;  /* 0x0001000009097892 */ /* 0x000fe4000f8efc3f */
[----:B------:R-:W-:Y:S02]  /*32d0*/  UISETP.NE.U32.AND UP0, UPT, UR6, URZ, UPT ;  /* 0x0000003f0600728c */ /* 0x000fe4000bf05070 */
[----:B------:R-:W-:-:S02]  /*32e0*/  ULEA UR8, UR24, UR8, 0x8 ;  /* 0x0000000818087291 */ /* 0x000fc4000f8e403f */
[----:B------:R-:W-:Y:S01]  /*32f0*/  ULEA UR10, UR24, UR9, 0xa ;  /* 0x00000009180a7291 */ /* 0x000fe2000f8e503f */
[----:B------:R-:W-:Y:S02]  /*3300*/  UMOV UR11, 0x80000020 ;  /* 0x80000020000b7882 */ /* 0x000fe40000000000 */
[----:B------:R-:W-:Y:S01]  /*3310*/  UMOV UR9, 0x80000020 ;  /* 0x8000002000097882 */ /* 0x000fe20000000000 */
[----:B------:R-:W-:-:S05]  /*3320*/  UIADD3 UR4, UR4, 0x2, URZ ;  /* 0x0000000204047890 */ /* 0x000fca000fffe03f */
[----:B------:R-:W-:Y:S01]  /*3330*/  QGMMA.64x256x32.F32.E4M3.E4M3 R24, gdesc[UR8], R24, UP0 ;  /* 0x03e00000081879f3 */ /* 0x000fe2000bf00818 */
[----:B------:R-:W-:Y:S02]  /*3340*/  UIADD3 UR8, UR8, 0x2, URZ ;  /* 0x0000000208087890 */ /* 0x000fe4000fffe03f */
[----:B------:R-:W-:Y:S01]  /*3350*/  UIADD3 UR10, UR10, 0x2, URZ ;  /* 0x000000020a0a7890 */ /* 0x000fe2000fffe03f */
[----:B------:R-:W-:Y:S01]  /*3360*/  UMOV UR9, 0x80000020 ;  /* 0x8000002000097882 */ /* 0x000fe20000000000 */
[----:B------:R-:W-:Y:S01]  /*3370*/  UMOV UR11, 0x80000020 ;  /* 0x80000020000b7882 */ /* 0x000fe20000000000 */
[----:B------:R-:W-:-:S04]  /*3380*/  UISETP.NE.AND UP0, UPT, UR4, UR29, UPT ;  /* 0x0000001d0400728c */ /* 0x000fc8000bf05270 */
[----:B------:R-:W-:-:S06]  /*3390*/  USEL UR5, URZ, 0x1, UP0 ;  /* 0x000000013f057887 */ /* 0x000fcc0008000000 */
[----:B------:R-:W-:-:S12]  /*33a0*/  ISETP.NE.AND P0, PT, RZ, UR5, PT ;  /* 0x00000005ff007c0c */ /* 0x000fd8000bf05270 */
[----:B------:R-:W-:Y:S03]  /*33b0*/  QGMMA.64x256x32.F32.E4M3.E4M3 R24, gdesc[UR8], R24, gsb0 ;  /* 0x03e00000081879f3 */ /* 0x000fe60008000818 */
[----:B------:R-:W-:Y:S02]  /*33c0*/  WARPGROUP.DEPBAR.LE gsb0, 0x1 ;  /* 0x00008000000079c5 */ /* 0x000fe40000010100 */
[----:B------:R-:W-:Y:S05]  /*33d0*/  @!P0 BRA `(.L_x_26) ;  /* 0x0000000c00788947 */ /* 0x000fea0003800000 */
[----:B------:R-:W-:Y:S02]  /*33e0*/  WARPGROUP.DEPBAR.LE gsb0, 0x0 ;  /* 0x00008000000079c5 */ /* 0x000fe40000010000 */
[----:B-----5:R-:W-:-:S01]  /*33f0*/  FADD R227, R24, R227 ;  /* 0x000000e318e37221 */ /* 0x020fc20000000000 */
[----:B------:R-:W-:Y:S01]  /*3400*/  FADD R226, R25, R226 ;  /* 0x000000e219e27221 */ /* 0x000fe20000000000 */
[----:B------:R-:W-:-:S01]  /*3410*/  FADD R225, R26, R225 ;  /* 0x000000e11ae17221 */ /* 0x000fc20000000000 */
[----:B------:R-:W-:Y:S02]  /*3420*/  FADD R224, R27, R224 ;  /* 0x000000e01be07221 */ /* 0x000fe40000000000 */
[----:B------:R3:W-:Y:S01]  /*3430*/  STL [R1+0x98], R227 ;  /* 0x000098e301007387 */ /* 0x0007e20000100800 */
[----:B------:R-:W-:-:S01]  /*3440*/  FADD R223, R28, R223 ;  /* 0x000000df1cdf7221 */ /* 0x000fc20000000000 */
[----:B------:R-:W-:Y:S01]  /*3450*/  FADD R222, R29, R222 ;  /* 0x000000de1dde7221 */ /* 0x000fe20000000000 */
[----:B------:R-:W-:-:S01]  /*3460*/  FADD R221, R30, R221 ;  /* 0x000000dd1edd7221 */ /* 0x000fc20000000000 */
[----:B---3--:R-:W3:Y:S04]  /*3470*/  LDL.LU R227, [R1+0x2c] ;  /* 0x00002c0001e37983 */ /* 0x008ee80000300800 */
[----:B------:R4:W-:Y:S01]  /*3480*/  STL [R1+0x9c], R226 ;  /* 0x00009ce201007387 */ /* 0x0009e20000100800 */
[----:B------:R-:W-:-:S01]  /*3490*/  FADD R220, R31, R220 ;  /* 0x000000dc1fdc7221 */ /* 0x000fc20000000000 */
[----:B------:R-:W-:-:S02]  /*34a0*/  FADD R219, R32, R219 ;  /* 0x000000db20db7221 */ /* 0x000fc40000000000 */
[----:B----4-:R-:W4:Y:S04]  /*34b0*/  LDL.LU R226, [R1+0x28] ;  /* 0x0000280001e27983 */ /* 0x010f280000300800 */
[----:B------:R0:W-:Y:S01]  /*34c0*/  STL [R1+0xa0], R225 ;  /* 0x0000a0e101007387 */ /* 0x0001e20000100800 */
[----:B------:R-:W-:-:S03]  /*34d0*/  FADD R218, R33, R218 ;  /* 0x000000da21da7221 */ /* 0x000fc60000000000 */
[----:B0-----:R-:W2:Y:S04]  /*34e0*/  LDL.LU R225, [R1+0x24] ;  /* 0x0000240001e17983 */ /* 0x001ea80000300800 */
[----:B------:R0:W-:Y:S01]  /*34f0*/  STL [R1+0xa4], R224 ;  /* 0x0000a4e001007387 */ /* 0x0001e20000100800 */
[----:B------:R-:W-:-:S03]  /*3500*/  FADD R217, R34, R217 ;  /* 0x000000d922d97221 */ /* 0x000fc60000000000 */
[----:B0-----:R-:W2:Y:S04]  /*3510*/  LDL.LU R224, [R1+0x20] ;  /* 0x0000200001e07983 */ /* 0x001ea80000300800 */
[----:B------:R0:W-:Y:S01]  /*3520*/  STL [R1+0xa8], R223 ;  /* 0x0000a8df01007387 */ /* 0x0001e20000100800 */
[----:B------:R-:W-:-:S03]  /*3530*/  FADD R216, R35, R216 ;  /* 0x000000d823d87221 */ /* 0x000fc60000000000 */
[----:B0-----:R-:W2:Y:S04]  /*3540*/  LDL.LU R223, [R1+0x1c] ;  /* 0x00001c0001df7983 */ /* 0x001ea80000300800 */
[----:B------:R0:W-:Y:S04]  /*3550*/  STL [R1+0xac], R222 ;  /* 0x0000acde01007387 */ /* 0x0001e80000100800 */
        /* <DEDUP_REMOVED lines=12> */
[----:B0-----:R-:W2:Y:S01]  /*3620*/  LDL.LU R216, [R1] ;  /* 0x0000000001d87983 */ /* 0x001ea20000300800 */
[----:B------:R-:W-:-:S01]  /*3630*/  FADD R215, R36, R215 ;  /* 0x000000d724d77221 */ /* 0x000fc20000000000 */
[----:B------:R-:W-:Y:S01]  /*3640*/  FADD R214, R37, R214 ;  /* 0x000000d625d67221 */ /* 0x000fe20000000000 */
[----:B------:R-:W-:-:S01]  /*3650*/  FADD R213, R38, R213 ;  /* 0x000000d526d57221 */ /* 0x000fc20000000000 */
[----:B------:R-:W-:Y:S01]  /*3660*/  FADD R212, R39, R212 ;  /* 0x000000d427d47221 */ /* 0x000fe20000000000 */
[----:B------:R-:W-:-:S01]  /*3670*/  FADD R211, R40, R211 ;  /* 0x000000d328d37221 */ /* 0x000fc20000000000 */
[----:B------:R-:W-:Y:S01]  /*3680*/  STL [R1+0xc8], R215 ;  /* 0x0000c8d701007387 */ /* 0x000fe20000100800 */
        /* <DEDUP_REMOVED lines=15> */
[----:B------:R0:W-:Y:S01]  /*3780*/  STL [R1+0xd8], R211 ;  /* 0x0000d8d301007387 */ /* 0x0001e20000100800 */
[----:B------:R-:W-:-:S01]  /*3790*/  FADD R198, R53, R198 ;  /* 0x000000c635c67221 */ /* 0x000fc20000000000 */
[----:B------:R-:W-:Y:S01]  /*37a0*/  FADD R197, R54, R197 ;  /* 0x000000c536c57221 */ /* 0x000fe20000000000 */
        /* <DEDUP_REMOVED lines=68> */
[----:B---3--:R-:W-:-:S01]  /*3bf0*/  FADD R227, R134, R227 ;  /* 0x000000e386e37221 */ /* 0x008fc20000000000 */
[----:B----4-:R-:W-:Y:S01]  /*3c00*/  FADD R226, R133, R226 ;  /* 0x000000e285e27221 */ /* 0x010fe20000000000 */
[----:B--2---:R-:W-:-:S01]  /*3c10*/  FADD R225, R132, R225 ;  /* 0x000000e184e17221 */ /* 0x004fc20000000000 */
        /* <DEDUP_REMOVED lines=8> */
[----:B------:R-:W-:-:S05]  /*3ca0*/  FADD R216, R123, R216 ;  /* 0x000000d87bd87221 */ /* 0x000fca0000000000 */
[----:B------:R2:W-:Y:S04]  /*3cb0*/  STL [R1], R216 ;  /* 0x000000d801007387 */ /* 0x0005e80000100800 */
[----:B------:R3:W-:Y:S04]  /*3cc0*/  STL [R1+0x4], R217 ;  /* 0x000004d901007387 */ /* 0x0007e80000100800 */
[----:B------:R4:W-:Y:S04]  /*3cd0*/  STL [R1+0x8], R218 ;  /* 0x000008da01007387 */ /* 0x0009e80000100800 */
[----:B------:R1:W-:Y:S04]  /*3ce0*/  STL [R1+0xc], R219 ;  /* 0x00000cdb01007387 */ /* 0x0003e80000100800 */
[----:B------:R1:W-:Y:S04]  /*3cf0*/  STL [R1+0x10], R220 ;  /* 0x000010dc01007387 */ /* 0x0003e80000100800 */
[----:B------:R1:W-:Y:S04]  /*3d00*/  STL [R1+0x14], R221 ;  /* 0x000014dd01007387 */ /* 0x0003e80000100800 */
[----:B------:R1:W-:Y:S04]  /*3d10*/  STL [R1+0x18], R222 ;  /* 0x000018de01007387 */ /* 0x0003e80000100800 */
[----:B------:R1:W-:Y:S04]  /*3d20*/  STL [R1+0x1c], R223 ;  /* 0x00001cdf01007387 */ /* 0x0003e80000100800 */
[----:B------:R1:W-:Y:S04]  /*3d30*/  STL [R1+0x20], R224 ;  /* 0x000020e001007387 */ /* 0x0003e80000100800 */
[----:B0-----:R-:W4:Y:S04]  /*3d40*/  LDL.LU R211, [R1+0x30] ;  /* 0x0000300001d37983 */ /* 0x001f280000300800 */
[----:B------:R0:W-:Y:S04]  /*3d50*/  STL [R1+0x24], R225 ;  /* 0x000024e101007387 */ /* 0x0001e80000100800 */
[----:B------:R-:W4:Y:S04]  /*3d60*/  LDL.LU R212, [R1+0x34] ;  /* 0x0000340001d47983 */ /* 0x000f280000300800 */
[----:B------:R0:W-:Y:S04]  /*3d70*/  STL [R1+0x28], R226 ;  /* 0x000028e201007387 */ /* 0x0001e80000100800 */
[----:B------:R-:W4:Y:S04]  /*3d80*/  LDL.LU R213, [R1+0x38] ;  /* 0x0000380001d57983 */ /* 0x000f280000300800 */
[----:B------:R0:W-:Y:S04]  /*3d90*/  STL [R1+0x2c], R227 ;  /* 0x00002ce301007387 */ /* 0x0001e80000100800 */
[----:B------:R-:W4:Y:S04]  /*3da0*/  LDL.LU R214, [R1+0x3c] ;  /* 0x00003c0001d67983 */ /* 0x000f280000300800 */
[----:B------:R-:W4:Y:S04]  /*3db0*/  LDL.LU R215, [R1+0x40] ;  /* 0x0000400001d77983 */ /* 0x000f280000300800 */
[----:B--2---:R-:W2:Y:S04]  /*3dc0*/  LDL.LU R216, [R1+0x44] ;  /* 0x0000440001d87983 */ /* 0x004ea80000300800 */
[----:B---3--:R-:W3:Y:S04]  /*3dd0*/  LDL.LU R217, [R1+0x48] ;  /* 0x0000480001d97983 */ /* 0x008ee80000300800 */
[----:B----4-:R-:W4:Y:S04]  /*3de0*/  LDL.LU R218, [R1+0x4c] ;  /* 0x00004c0001da7983 */ /* 0x010f280000300800 */
[----:B-1----:R-:W4:Y:S04]  /*3df0*/  LDL.LU R219, [R1+0x50] ;  /* 0x0000500001db7983 */ /* 0x002f280000300800 */
[----:B------:R-:W4:Y:S04]  /*3e00*/  LDL.LU R220, [R1+0x54] ;  /* 0x0000540001dc7983 */ /* 0x000f280000300800 */
[----:B------:R-:W4:Y:S04]  /*3e10*/  LDL.LU R221, [R1+0x58] ;  /* 0x0000580001dd7983 */ /* 0x000f280000300800 */
[----:B------:R-:W4:Y:S04]  /*3e20*/  LDL.LU R222, [R1+0x5c] ;  /* 0x00005c0001de7983 */ /* 0x000f280000300800 */
[----:B------:R-:W4:Y:S04]  /*3e30*/  LDL.LU R223, [R1+0x60] ;  /* 0x0000600001df7983 */ /* 0x000f280000300800 */
[----:B------:R-:W4:Y:S04]  /*3e40*/  LDL.LU R224, [R1+0x64] ;  /* 0x0000640001e07983 */ /* 0x000f280000300800 */
[----:B0-----:R-:W4:Y:S04]  /*3e50*/  LDL.LU R225, [R1+0x68] ;  /* 0x0000680001e17983 */ /* 0x001f280000300800 */
[----:B------:R-:W4:Y:S04]  /*3e60*/  LDL.LU R226, [R1+0x6c] ;  /* 0x00006c0001e27983 */ /* 0x000f280000300800 */
[----:B------:R-:W4:Y:S01]  /*3e70*/  LDL.LU R227, [R1+0x70] ;  /* 0x0000700001e37983 */ /* 0x000f220000300800 */
[----:B------:R-:W-:-:S05]  /*3e80*/  FADD R211, R135, R211 ;  /* 0x000000d387d37221 */ /* 0x000fca0000000000 */
[----:B------:R0:W-:Y:S01]  /*3e90*/  STL [R1+0x30], R211 ;  /* 0x000030d301007387 */ /* 0x0001e20000100800 */
[----:B------:R-:W-:-:S03]  /*3ea0*/  FADD R212, R136, R212 ;  /* 0x000000d488d47221 */ /* 0x000fc60000000000 */
[----:B0-----:R0:W5:Y:S01]  /*3eb0*/  LDL.LU R211, [R1+0xd8] ;  /* 0x0000d80001d37983 */ /* 0x0011620000300800 */
[----:B------:R-:W-:-:S03]  /*3ec0*/  FADD R213, R137, R213 ;  /* 0x000000d589d57221 */ /* 0x000fc60000000000 */
[----:B------:R1:W-:Y:S01]  /*3ed0*/  STL [R1+0x34], R212 ;  /* 0x000034d401007387 */ /* 0x0003e20000100800 */
[----:B------:R-:W-:-:S01]  /*3ee0*/  FADD R214, R138, R214 ;  /* 0x000000d68ad67221 */ /* 0x000fc20000000000 */
[----:B------:R-:W-:Y:S02]  /*3ef0*/  FADD R215, R139, R215 ;  /* 0x000000d78bd77221 */ /* 0x000fe40000000000 */
[----:B-1----:R0:W5:Y:S01]  /*3f00*/  LDL.LU R212, [R1+0xd4] ;  /* 0x0000d40001d47983 */ /* 0x0021620000300800 */
[----:B--2---:R-:W-:-:S03]  /*3f10*/  FADD R216, R140, R216 ;  /* 0x000000d88cd87221 */ /* 0x004fc60000000000 */
[----:B------:R1:W-:Y:S01]  /*3f20*/  STL [R1+0x38], R213 ;  /* 0x000038d501007387 */ /* 0x0003e20000100800 */
[----:B---3--:R-:W-:-:S03]  /*3f30*/  FADD R217, R141, R217 ;  /* 0x000000d98dd97221 */ /* 0x008fc60000000000 */
[----:B-1----:R0:W5:Y:S01]  /*3f40*/  LDL.LU R213, [R1+0xd0] ;  /* 0x0000d00001d57983 */ /* 0x0021620000300800 */
[----:B----4-:R-:W-:-:S03]  /*3f50*/  FADD R218, R142, R218 ;  /* 0x000000da8eda7221 */ /* 0x010fc60000000000 */
[----:B------:R1:W-:Y:S01]  /*3f60*/  STL [R1+0x3c], R214 ;  /* 0x00003cd601007387 */ /* 0x0003e20000100800 */
[----:B------:R-:W-:-:S01]  /*3f70*/  FADD R219, R143, R219 ;  /* 0x000000db8fdb7221 */ /* 0x000fc20000000000 */
[----:B------:R-:W-:Y:S02]  /*3f80*/  FADD R220, R144, R220 ;  /* 0x000000dc90dc7221 */ /* 0x000fe40000000000 */
[----:B-1----:R0:W5:Y:S04]  /*3f90*/  LDL.LU R214, [R1+0xcc] ;  /* 0x0000cc0001d67983 */ /* 0x0021680000300800 */
[----:B------:R1:W-:Y:S01]  /*3fa0*/  STL [R1+0x40], R215 ;  /* 0x000040d701007387 */ /* 0x0003e20000100800 */
[----:B------:R-:W-:-:S01]  /*3fb0*/  FADD R221, R145, R221 ;  /* 0x000000dd91dd7221 */ /* 0x000fc20000000000 */
[----:B------:R-:W-:-:S02]  /*3fc0*/  FADD R222, R146, R222 ;  /* 0x000000de92de7221 */ /* 0x000fc40000000000 */
[----:B-1----:R0:W5:Y:S04]  /*3fd0*/  LDL.LU R215, [R1+0xc8] ;  /* 0x0000c80001d77983 */ /* 0x0021680000300800 */
[----:B------:R1:W-:Y:S01]  /*3fe0*/  STL [R1+0x44], R216 ;  /* 0x000044d801007387 */ /* 0x0003e20000100800 */
[----:B------:R-:W-:-:S03]  /*3ff0*/  FADD R223, R147, R223 ;  /* 0x000000df93df7221 */ /* 0x000fc60000000000 */
        /* <DEDUP_REMOVED lines=13> */
[----:B------:R1:W-:Y:S04]  /*40d0*/  STL [R1+0x58], R221 ;  /* 0x000058dd01007387 */ /* 0x0003e80000100800 */
        /* <DEDUP_REMOVED lines=12> */
[----:B-1----:R0:W5:Y:S01]  /*41a0*/  LDL.LU R227, [R1+0x98] ;  /* 0x0000980001e37983 */ /* 0x0021620000300800 */
[----:B------:R-:W-:-:S05]  /*41b0*/  UMOV UR4, URZ ;  /* 0x0000003f00047c82 */ /* 0x000fca0008000000 */
.L_x_26:
[----:B------:R-:W-:Y:S05]  /*41c0*/  @!P1 BRA `(.L_x_27) ;  /* 0x0000000000049947 */ /* 0x000fea0003800000 */
[----:B------:R-:W-:Y:S01]  /*41d0*/  BPT.TRAP 0x1 ;  /* 0x000000040000795c */ /* 0x000fe20000300000 */
.L_x_27:
[----:B------:R-:W-:Y:S02]  /*41e0*/  UISETP.GT.U32.AND UP0, UPT, UR13, 0x1, UPT ;  /* 0x000000010d00788c */ /* 0x000fe4000bf04070 */
[----:B------:R-:W-:-:S04]  /*41f0*/  ULEA UR6, UR28, UR16, 0x3 ;  /* 0x000000101c067291 */ /* 0x000fc8000f8e183f */
[----:B------:R-:W-:Y:S01]  /*4200*/  UIADD3 UR6, UR6, 0x10, URZ ;  /* 0x0000001006067890 */ /* 0x000fe2000fffe03f */
[----:B------:R-:W-:-:S03]  /*4210*/  PLOP3.LUT P0, PT, PT, PT, UP0, 0x80, 0x0 ;  /* 0x000000000000781c */ /* 0x000fc60003f0f008 */
[----:B------:R-:W-:-:S09]  /*4220*/  UPRMT UR6, URZ, 0x654, UR6 ;  /* 0x000006543f067896 */ /* 0x000fd20008000006 */
[----:B------:R-:W-:Y:S01]  /*4230*/  SYNCS.ARRIVE.TRANS64.RED.A1T0 RZ, [UR6], RZ ;  /* 0x000000ffffff79a7 */ /* 0x000fe20008100406 */
[----:B------:R-:W-:Y:S05]  /*4240*/  @P0 BRA `(.L_x_28) ;  /* 0x0000000000040947 */ /* 0x000fea0003800000 */
[----:B------:R-:W-:Y:S01]  /*4250*/  BPT.TRAP 0x1 ;  /* 0x000000040000795c */ /* 0x000fe20000300000 */
.L_x_28:
[----:B------:R-:W-:Y:S02]  /*4260*/  UISETP.GT.AND UP3, UPT, UR25, 0x1, UPT ;  /* 0x000000011900788c */ /* 0x000fe4000bf64270 */
[----:B------:R-:W-:Y:S02]  /*4270*/  UIADD3 UR24, UR24, 0x1, URZ ;  /* 0x0000000118187890 */ /* 0x000fe4000fffe03f */
[----:B------:R-:W-:Y:S02]  /*4280*/  UIADD3 UR28, UR28, 0x1, URZ ;  /* 0x000000011c1c7890 */ /* 0x000fe4000fffe03f */
[----:B------:R-:W-:Y:S01]  /*4290*/  PLOP3.LUT P0, PT, PT, PT, UP3, 0x80, 0x0 ;  /* 0x000000000000781c */ /* 0x000fe20003f0f038 */
[----:B------:R-:W-:Y:S02]  /*42a0*/  UISETP.NE.AND UP0, UPT, UR24, 0x2, UPT ;  /* 0x000000021800788c */ /* 0x000fe4000bf05270 */
[----:B------:R-:W-:Y:S02]  /*42b0*/  UISETP.NE.AND UP1, UPT, UR28, 0x2, UPT ;  /* 0x000000021c00788c */ /* 0x000fe4000bf25270 */
[----:B------:R-:W-:-:S02]  /*42c0*/  USEL UR6, URZ, 0x1, UP0 ;  /* 0x000000013f067887 */ /* 0x000fc40008000000 */
[----:B------:R-:W-:Y:S02]  /*42d0*/  UIADD3 UR25, UR25, -0x1, URZ ;  /* 0xffffffff19197890 */ /* 0x000fe4000fffe03f */
[----:B------:R-:W-:Y:S02]  /*42e0*/  USEL UR24, UR24, URZ, UP0 ;  /* 0x0000003f18187287 */ /* 0x000fe40008000000 */
[----:B------:R-:W-:Y:S01]  /*42f0*/  LOP3.LUT R228, R228, UR6, RZ, 0x3c, !PT ;  /* 0x00000006e4e47c12 */ /* 0x000fe2000f8e3cff */
[----:B------:R-:W-:Y:S01]  /*4300*/  USEL UR28, UR28, URZ, UP1 ;  /* 0x0000003f1c1c7287 */ /* 0x000fe20008800000 */
[----:B------:R-:W-:Y:S01]  /*4310*/  UMOV UR6, 0x1 ;  /* 0x0000000100067882 */ /* 0x000fe20000000000 */
[----:B------:R-:W-:Y:S10]  /*4320*/  @P0 BRA `(.L_x_29) ;  /* 0xffffffec008c0947 */ /* 0x000ff4000383ffff */
.L_x_21:
[----:B------:R-:W-:-:S04]  /*4330*/  UISETP.NE.AND UP0, UPT, UR4, URZ, UPT ;  /* 0x0000003f0400728c */ /* 0x000fc8000bf05270 */
[----:B------:R-:W-:-:S06]  /*4340*/  USEL UR4, URZ, 0x1, !UP0 ;  /* 0x000000013f047887 */ /* 0x000fcc000c000000 */
[----:B------:R-:W-:-:S13]  /*4350*/  ISETP.NE.AND P0, PT, RZ, UR4, PT ;  /* 0x00000004ff007c0c */ /* 0x000fda000bf05270 */
[----:B------:R-:W-:Y:S05]  /*4360*/  @!P0 BRA `(.L_x_30) ;  /* 0x0000000c00d48947 */ /* 0x000fea0003800000 */
[----:B------:R-:W-:Y:S02]  /*4370*/  WARPGROUP.DEPBAR.LE gsb0, 0x0 ;  /* 0x00008000000079c5 */ /* 0x000fe40000010000 */
[----:B-----5:R-:W-:-:S05]  /*4380*/  FADD R227, R24, R227 ;  /* 0x000000e318e37221 */ /* 0x020fca0000000000 */
[----:B------:R3:W-:Y:S04]  /*4390*/  STL [R1+0x98], R227 ;  /* 0x000098e301007387 */ /* 0x0007e80000100800 */
[----:B---3--:R-:W3:Y:S04]  /*43a0*/  LDL.LU R227, [R1+0x70] ;  /* 0x0000700001e37983 */ /* 0x008ee80000300800 */
[----:B---3--:R3:W-:Y:S04]  /*43b0*/  STL [R1+0x9c], R227 ;  /* 0x00009ce301007387 */ /* 0x0087e80000100800 */
        /* <DEDUP_REMOVED lines=54> */
[----:B---3--:R-:W3:Y:S01]  /*4720*/  LDL.LU R227, [R1] ;  /* 0x0000000001e37983 */ /* 0x008ee20000300800 */
[----:B------:R-:W-:Y:S01]  /*4730*/  FADD R226, R25, R226 ;  /* 0x000000e219e27221 */ /* 0x000fe20000000000 */
        /* <DEDUP_REMOVED lines=97> */
[----:B---3--:R-:W-:-:S05]  /*4d50*/  FADD R227, R123, R227 ;  /* 0x000000e37be37221 */ /* 0x008fca0000000000 */
[----:B------:R3:W-:Y:S04]  /*4d60*/  STL [R1], R227 ;  /* 0x000000e301007387 */ /* 0x0007e80000100800 */
[----:B---3--:R-:W3:Y:S02]  /*4d70*/  LDL.LU R227, [R1+0x108] ;  /* 0x0001080001e37983 */ /* 0x008ee40000300800 */
[----:B---3--:R-:W-:-:S05]  /*4d80*/  FADD R227, R124, R227 ;  /* 0x000000e37ce37221 */ /* 0x008fca0000000000 */
[----:B------:R3:W-:Y:S04]  /*4d90*/  STL [R1+0x4], R227 ;  /* 0x000004e301007387 */ /* 0x0007e80000100800 */
        /* <DEDUP_REMOVED lines=81> */
[----:B---3--:R3:W5:Y:S02]  /*52b0*/  LDL.LU R227, [R1+0x98] ;  /* 0x0000980001e37983 */ /* 0x0087640000300800 */
.L_x_30:
[----:B------:R-:W-:Y:S01]  /*52c0*/  ULDC UR6, c[0x0][0x28c] ;  /* 0x0000a30000067ab9 */ /* 0x000fe20000000800 */
[----:B------:R-:W-:Y:S01]  /*52d0*/  IMAD.U32 R228, RZ, RZ, UR35 ;  /* 0x00000023ffe47e24 */ /* 0x000fe2000f8e00ff */
[----:B------:R-:W-:-:S03]  /*52e0*/  UISETP.GE.AND UP0, UPT, UR6, 0x1, UPT ;  /* 0x000000010600788c */ /* 0x000fc6000bf06270 */
[----:B------:R4:W-:Y:S01]  /*52f0*/  SYNCS.ARRIVE.TRANS64.A1T0 RZ, [R228+UR33], RZ ;  /* 0x000000ffe4ff79a7 */ /* 0x0009e20008100021 */
[----:B------:R-:W-:Y:S02]  /*5300*/  WARPGROUP.DEPBAR.LE gsb0, 0x0 ;  /* 0x00008000000079c5 */ /* 0x000fe40000010000 */
[----:B------:R-:W-:-:S13]  /*5310*/  PLOP3.LUT P0, PT, PT, PT, UP0, 0x80, 0x0 ;  /* 0x000000000000781c */ /* 0x000fda0003f0f008 */
[----:B----4-:R-:W-:Y:S05]  /*5320*/  @!P0 BRA `(.L_x_31) ;  /* 0x0000000000388947 */ /* 0x010fea0003800000 */
[----:B------:R-:W-:-:S06]  /*5330*/  UISETP.NE.AND UP0, UPT, UR34, 0x3, UPT ;  /* 0x000000032200788c */ /* 0x000fcc000bf05270 */
[----:B------:R-:W-:-:S13]  /*5340*/  PLOP3.LUT P0, PT, PT, PT, UP0, 0x80, 0x0 ;  /* 0x000000000000781c */ /* 0x000fda0003f0f008 */
[----:B------:R-:W-:Y:S05]  /*5350*/  @!P0 BRA `(.L_x_32) ;  /* 0x0000000000048947 */ /* 0x000fea0003800000 */
[----:B------:R-:W-:Y:S01]  /*5360*/  BPT.TRAP 0x1 ;  /* 0x000000040000795c */ /* 0x000fe20000300000 */
.L_x_32:
[----:B------:R-:W-:Y:S02]  /*5370*/  UIADD3 UR4, UR12, UR15, URZ ;  /* 0x0000000f0c047290 */ /* 0x000fe4000fffe03f */
[----:B------:R-:W-:Y:S02]  /*5380*/  UISETP.GT.U32.AND UP0, UPT, UR13, 0x1, UPT ;  /* 0x000000010d00788c */ /* 0x000fe4000bf04070 */
[----:B------:R-:W-:-:S04]  /*5390*/  USHF.L.U32 UR4, UR4, 0x3, URZ ;  /* 0x0000000304047899 */ /* 0x000fc8000800063f */
[----:B------:R-:W-:Y:S01]  /*53a0*/  ULOP3.LUT UR4, UR4, 0x8, URZ, 0xc0, !UPT ;  /* 0x0000000804047892 */ /* 0x000fe2000f8ec03f */
[----:B------:R-:W-:-:S03]  /*53b0*/  PLOP3.LUT P0, PT, PT, PT, UP0, 0x80, 0x0 ;  /* 0x000000000000781c */ /* 0x000fc60003f0f008 */
[----:B------:R-:W-:-:S04]  /*53c0*/  UIADD3 UR4, UR16, 0x10, UR4 ;  /* 0x0000001010047890 */ /* 0x000fc8000fffe004 */
[----:B------:R-:W-:-:S09]  /*53d0*/  UPRMT UR4, URZ, 0x654, UR4 ;  /* 0x000006543f047896 */ /* 0x000fd20008000004 */
[----:B------:R-:W-:Y:S01]  /*53e0*/  SYNCS.ARRIVE.TRANS64.RED.A1T0 RZ, [UR4], RZ ;  /* 0x000000ffffff79a7 */ /* 0x000fe20008100404 */
[----:B------:R-:W-:Y:S05]  /*53f0*/  @P0 BRA `(.L_x_31) ;  /* 0x0000000000040947 */ /* 0x000fea0003800000 */
[----:B------:R-:W-:Y:S01]  /*5400*/  BPT.TRAP 0x1 ;  /* 0x000000040000795c */ /* 0x000fe20000300000 */
.L_x_31:
[----:B------:R-:W4:Y:S01]  /*5410*/  S2R R25, SR_TID.X ;  /* 0x0000000000197919 */ /* 0x000f220000002100 */
[----:B------:R-:W-:Y:S01]  /*5420*/  IMAD.U32 R24, RZ, RZ, UR32 ;  /* 0x00000020ff187e24 */ /* 0x000fe2000f8e00ff */
[----:B------:R-:W-:Y:S01]  /*5430*/  ULEA UR8, UR14, UR15, 0x1 ;  /* 0x0000000f0e087291 */ /* 0x000fe2000f8e083f */
[----:B------:R-:W0:Y:S01]  /*5440*/  LDC R35, c[0x0][0x288] ;  /* 0x0000a200ff237b82 */ /* 0x000e220000000800 */
[----:B------:R-:W-:Y:S02]  /*5450*/  UIADD3 UR4, UR6, 0x7e, URZ ;  /* 0x0000007e06047890 */ /* 0x000fe4000fffe03f */
[----:B------:R-:W-:Y:S01]  /*5460*/  SHF.L.U32 R24, R24, 0x1f, RZ ;  /* 0x0000001f18187819 */ /* 0x000fe200000006ff */
[----:B------:R-:W-:Y:S02]  /*5470*/  USHF.R.U32.HI UR5, URZ, 0x1, UR8 ;  /* 0x000000013f057899 */ /* 0x000fe40008011608 */
[----:B------:R-:W-:Y:S01]  /*5480*/  UISETP.GT.U32.AND UP0, UPT, UR8, 0x1, UPT ;  /* 0x000000010800788c */ /* 0x000fe2000bf04070 */
[----:B------:R-:W1:Y:S01]  /*5490*/  SYNCS.PHASECHK.TRANS64.TRYWAIT P0, [UR17+0x8], R24 ;  /* 0x00000818ff0075a7 */ /* 0x000e620008000151 */
[----:B------:R-:W-:-:S02]  /*54a0*/  ULOP3.LUT UR5, UR5, 0x1, URZ, 0xc0, !UPT ;  /* 0x0000000105057892 */ /* 0x000fc4000f8ec03f */
[----:B------:R-:W-:Y:S02]  /*54b0*/  UISETP.LT.U32.AND UP0, UPT, UR4, 0x7f, UP0 ;  /* 0x0000007f0400788c */ /* 0x000fe40008701070 */
[----:B------:R-:W-:Y:S02]  /*54c0*/  UISETP.NE.U32.AND UP1, UPT, UR5, 0x1, UPT ;  /* 0x000000010500788c */ /* 0x000fe4000bf25070 */
[----:B------:R-:W-:Y:S02]  /*54d0*/  USEL UR5, URZ, 0x1, !UP0 ;  /* 0x000000013f057887 */ /* 0x000fe4000c000000 */
[----:B------:R-:W-:-:S04]  /*54e0*/  UISETP.GT.U32.AND UP1, UPT, UR4, 0x7e, !UP1 ;  /* 0x0000007e0400788c */ /* 0x000fc8000cf24070 */
[----:B------:R-:W-:-:S04]  /*54f0*/  USEL UR4, URZ, 0x1, !UP1 ;  /* 0x000000013f047887 */ /* 0x000fc8000c800000 */
[----:B------:R-:W-:Y:S01]  /*5500*/  ULOP3.LUT UR19, UR4, UR19, UR5, 0x96, !UPT ;  /* 0x0000001304137292 */ /* 0x000fe2000f8e9605 */
[----:B----4-:R-:W-:-:S04]  /*5510*/  SHF.R.S32.HI R26, RZ, 0x1f, R25 ;  /* 0x0000001fff1a7819 */ /* 0x010fc80000011419 */
[----:B------:R-:W-:-:S04]  /*5520*/  LEA.HI R26, R26, R25, RZ, 0x7 ;  /* 0x000000191a1a7211 */ /* 0x000fc800078f38ff */
[----:B------:R-:W-:-:S05]  /*5530*/  LOP3.LUT R26, R26, 0xffffff80, RZ, 0xc0, !PT ;  /* 0xffffff801a1a7812 */ /* 0x000fca00078ec0ff */
[----:B------:R-:W-:-:S05]  /*5540*/  IMAD.IADD R26, R25, 0x1, -R26 ;  /* 0x00000001191a7824 */ /* 0x000fca00078e0a1a */
[----:B------:R-:W-:-:S04]  /*5550*/  SHF.R.S32.HI R25, RZ, 0x1f, R26 ;  /* 0x0000001fff197819 */ /* 0x000fc8000001141a */
[----:B------:R-:W-:-:S04]  /*5560*/  LEA.HI R25, R25, R26, RZ, 0x2 ;  /* 0x0000001a19197211 */ /* 0x000fc800078f10ff */
[----:B------:R-:W-:-:S05]  /*5570*/  LOP3.LUT R25, R25, 0xfffffffc, RZ, 0xc0, !PT ;  /* 0xfffffffc19197812 */ /* 0x000fca00078ec0ff */
[----:B------:R-:W-:-:S04]  /*5580*/  IMAD.IADD R40, R26, 0x1, -R25 ;  /* 0x000000011a287824 */ /* 0x000fc800078e0a19 */
[----:B------:R-:W-:Y:S01]  /*5590*/  IMAD.SHL.U32 R32, R40, 0x2, RZ ;  /* 0x0000000228207824 */ /* 0x000fe200078e00ff */
[----:B01----:R-:W-:Y:S06]  /*55a0*/  @!P0 BRA `(.L_x_33) ;  /* 0x000000a800688947 */ /* 0x003fec0003800000 */
.L_x_317:
[----:B------:R1:W-:Y:S01]  /*55b0*/  STL [R1+0xa0], R3 ;  /* 0x0000a00301007387 */ /* 0x0003e20000100800 */
[----:B------:R-:W-:Y:S01]  /*55c0*/  ULDC.64 UR4, c[0x0][0x5d0] ;  /* 0x0001740000047ab9 */ /* 0x000fe20000000a00 */
[----:B------:R-:W-:Y:S01]  /*55d0*/  SHF.R.S32.HI R33, RZ, 0x1f, R32 ;  /* 0x0000001fff217819 */ /* 0x000fe20000011420 */
[----:B------:R-:W-:Y:S01]  /*55e0*/  ULDC UR6, c[0x0][0x284] ;  /* 0x0000a10000067ab9 */ /* 0x000fe20000000800 */
[----:B-1----:R-:W4:Y:S04]  /*55f0*/  LDL.LU R3, [R1+0x84] ;  /* 0x0000840001037983 */ /* 0x002f280000300800 */
[----:B------:R1:W-:Y:S04]  /*5600*/  STL [R1+0x9c], R2 ;  /* 0x00009c0201007387 */ /* 0x0003e80000100800 */
[----:B-1----:R-:W2:Y:S04]  /*5610*/  LDL R2, [R1+0x80] ;  /* 0x0000800001027983 */ /* 0x002ea80000100800 */
[----:B-----5:R1:W-:Y:S04]  /*5620*/  STL [R1+0x98], R0 ;  /* 0x0000980001007387 */ /* 0x0203e80000100800 */
[----:B-1----:R-:W3:Y:S01]  /*5630*/  LDL R0, [R1+0x74] ;  /* 0x0000740001007983 */ /* 0x002ee20000100800 */
[----:B----4-:R-:W-:-:S03]  /*5640*/  IMAD.SHL.U32 R37, R3, 0x100, RZ ;  /* 0x0000010003257824 */ /* 0x010fc600078e00ff */
[----:B------:R1:W5:Y:S01]  /*5650*/  LDL.LU R3, [R1+0xa0] ;  /* 0x0000a00001037983 */ /* 0x0003620000300800 */
[----:B--2---:R-:W-:-:S03]  /*5660*/  IMAD.SHL.U32 R34, R2, 0x40, RZ ;  /* 0x0000004002227824 */ /* 0x004fc600078e00ff */
[----:B------:R1:W5:Y:S01]  /*5670*/  LDL.LU R2, [R1+0x9c] ;  /* 0x00009c0001027983 */ /* 0x0003620000300800 */
[----:B---3--:R-:W-:Y:S01]  /*5680*/  SHF.R.S32.HI R38, RZ, 0x1f, R0 ;  /* 0x0000001fff267819 */ /* 0x008fe20000011400 */
[----:B0-----:R-:W-:-:S04]  /*5690*/  IMAD.WIDE.U32 R24, R0, UR4, R32 ;  /* 0x0000000400187c25 */ /* 0x001fc8000f8e0020 */
[----:B------:R-:W-:-:S04]  /*56a0*/  IMAD R26, R38, UR4, RZ ;  /* 0x00000004261a7c24 */ /* 0x000fc8000f8e02ff */
[----:B------:R-:W-:Y:S02]  /*56b0*/  IMAD R27, R0, UR5, R26 ;  /* 0x00000005001b7c24 */ /* 0x000fe4000f8e021a */
[----:B------:R1:W5:Y:S01]  /*56c0*/  LDL.LU R0, [R1+0x98] ;  /* 0x0000980001007983 */ /* 0x0003620000300800 */
[----:B------:R-:W-:-:S04]  /*56d0*/  ISETP.GE.AND P0, PT, R34, UR6, PT ;  /* 0x0000000622007c0c */ /* 0x000fc8000bf06270 */
[C---:B------:R-:W-:Y:S01]  /*56e0*/  ISETP.GE.OR P0, PT, R37.reuse, R35, P0 ;  /* 0x000000232500720c */ /* 0x040fe20000706670 */
[----:B------:R-:W-:Y:S01]  /*56f0*/  ULOP3.LUT UR15, UR15, 0x1, URZ, 0xc0, !UPT ;  /* 0x000000010f0f7892 */ /* 0x000fe2000f8ec03f */
[----:B------:R-:W-:Y:S02]  /*5700*/  SHF.R.S32.HI R36, RZ, 0x1f, R37 ;  /* 0x0000001fff247819 */ /* 0x000fe40000011425 */
[----:B------:R-:W-:-:S04]  /*5710*/  IADD3 R24, P1, R37, R24, RZ ;  /* 0x0000001825187210 */ /* 0x000fc80007f3e0ff */
[----:B------:R-:W-:-:S05]  /*5720*/  IADD3.X R25, R36, R25, R27, P1, !PT ;  /* 0x0000001924197210 */ /* 0x000fca0000ffe41b */
[----:B-1----:R-:W-:Y:S05]  /*5730*/  @P0 BRA `(.L_x_34) ;  /* 0x0000008c00d00947 */ /* 0x002fea0003800000 */
[----:B------:R0:W-:Y:S01]  /*5740*/  STL.64 [R1+0xa0], R4 ;  /* 0x0000a00401007387 */ /* 0x0001e20000100a00 */
[----:B------:R-:W1:Y:S01]  /*5750*/  LDC.64 R28, c[0x0][0x5c8] ;  /* 0x00017200ff1c7b82 */ /* 0x000e620000000a00 */
[----:B------:R-:W-:Y:S02]  /*5760*/  ULDC.64 UR4, c[0x0][0x5c0] ;  /* 0x0001700000047ab9 */ /* 0x000fe40000000a00 */
[----:B0-----:R-:W2:Y:S04]  /*5770*/  LDL.64 R4, [R1+0x88] ;  /* 0x0000880001047983 */ /* 0x001ea80000100a00 */
[----:B-----5:R0:W-:Y:S04]  /*5780*/  STL [R1+0x9c], R2 ;  /* 0x00009c0201007387 */ /* 0x0201e80000100800 */
[----:B0-----:R-:W2:Y:S04]  /*5790*/  LDL.LU R2, [R1+0x80] ;  /* 0x0000800001027983 */ /* 0x001ea80000300800 */
[----:B------:R0:W-:Y:S04]  /*57a0*/  STL [R1+0x98], R0 ;  /* 0x0000980001007387 */ /* 0x0001e80000100800 */
[----:B0-----:R-:W3:Y:S01]  /*57b0*/  LDL R0, [R1+0x90] ;  /* 0x0000900001007983 */ /* 0x001ee20000100800 */
[----:B--2---:R-:W-:-:S03]  /*57c0*/  IMAD.WIDE R30, R2, 0x40, R4 ;  /* 0x00000040021e7825 */ /* 0x004fc600078e0204 */
[----:B------:R0:W5:Y:S04]  /*57d0*/  LDL.LU.64 R4, [R1+0xa0] ;  /* 0x0000a00001047983 */ /* 0x0001680000300a00 */
[----:B------:R0:W5:Y:S01]  /*57e0*/  LDL.LU R2, [R1+0x9c] ;  /* 0x00009c0001027983 */ /* 0x0001620000300800 */
[-C--:B-1----:R-:W-:Y:S02]  /*57f0*/  IMAD R26, R31, R28.reuse, RZ ;  /* 0x0000001c1f1a7224 */ /* 0x082fe400078e02ff */
[----:B------:R-:W-:-:S04]  /*5800*/  IMAD.WIDE.U32 R24, R30, R28, R24 ;  /* 0x0000001c1e187225 */ /* 0x000fc800078e0018 */
[----:B------:R-:W-:Y:S01]  /*5810*/  IMAD R27, R30, R29, R26 ;  /* 0x0000001d1e1b7224 */ /* 0x000fe200078e021a */
[----:B------:R-:W-:Y:S01]  /*5820*/  LEA R26, P0, R28, R24, 0x3 ;  /* 0x000000181c1a7211 */ /* 0x000fe200078018ff */
[----:B---3--:R-:W-:Y:S01]  /*5830*/  IMAD.IADD R39, R0, 0x1, -R34 ;  /* 0x0000000100277824 */ /* 0x008fe200078e0a22 */
[----:B------:R-:W-:Y:S01]  /*5840*/  IADD3 R24, P1, R24, UR4, RZ ;  /* 0x0000000418187c10 */ /* 0x000fe2000ff3e0ff */
[----:B------:R0:W5:Y:S01]  /*5850*/  LDL.LU R0, [R1+0x98] ;  /* 0x0000980001007983 */ /* 0x0001620000300800 */
[----:B------:R-:W-:Y:S01]  /*5860*/  IMAD.IADD R27, R25, 0x1, R27 ;  /* 0x00000001191b7824 */ /* 0x000fe200078e021b */
[----:B------:R-:W-:-:S04]  /*5870*/  IADD3 R26, P2, R26, UR4, RZ ;  /* 0x000000041a1a7c10 */ /* 0x000fc8000ff5e0ff */
[----:B------:R-:W-:Y:S01]  /*5880*/  LEA.HI.X R29, R28, R27, R29, 0x3, P0 ;  /* 0x0000001b1c1d7211 */ /* 0x000fe200000f1c1d */
[----:B------:R-:W-:Y:S01]  /*5890*/  IMAD R28, R40, -0x2, R35 ;  /* 0xfffffffe281c7824 */ /* 0x000fe200078e0223 */
[----:B------:R-:W-:Y:S01]  /*58a0*/  FSETP.NEU.AND P0, PT, RZ, UR27, PT ;  /* 0x0000001bff007c0b */ /* 0x000fe2000bf0d000 */
[----:B------:R-:W-:Y:S01]  /*58b0*/  BSSY B0, `(.L_x_34) ;  /* 0x00008dc000007945 */ /* 0x000fe20003800000 */
[----:B------:R-:W-:Y:S02]  /*58c0*/  IADD3.X R25, R27, UR5, RZ, P1, !PT ;  /* 0x000000051b197c10 */ /* 0x000fe40008ffe4ff */
[----:B------:R-:W-:Y:S01]  /*58d0*/  IADD3.X R27, R29, UR5, RZ, P2, !PT ;  /* 0x000000051d1b7c10 */ /* 0x000fe200097fe4ff */
[----:B------:R-:W-:-:S08]  /*58e0*/  IMAD.IADD R34, R28, 0x1, -R37 ;  /* 0x000000011c227824 */ /* 0x000fd000078e0a25 */
[----:B0-----:R-:W-:Y:S05]  /*58f0*/  @!P0 BRA `(.L_x_35) ;  /* 0x0000006800e08947 */ /* 0x001fea0003800000 */
[----:B-----5:R0:W-:Y:S01]  /*5900*/  STL [R1+0x98], R0 ;  /* 0x0000980001007387 */ /* 0x0201e20000100800 */
[----:B------:R-:W-:Y:S01]  /*5910*/  ULDC.64 UR4, c[0x0][0x5b8] ;  /* 0x00016e0000047ab9 */ /* 0x000fe20000000a00 */
[----:B------:R-:W-:Y:S02]  /*5920*/  ULDC.64 UR8, c[0x0][0x5a8] ;  /* 0x00016a0000087ab9 */ /* 0x000fe40000000a00 */
[----:B0-----:R-:W2:Y:S01]  /*5930*/  LDL.LU R0, [R1+0x74] ;  /* 0x0000740001007983 */ /* 0x001ea20000300800 */
[----:B------:R-:W-:Y:S01]  /*5940*/  IMAD R28, R38, UR4, RZ ;  /* 0x00000004261c7c24 */ /* 0x000fe2000f8e02ff */
[----:B------:R-:W-:Y:S01]  /*5950*/  BSSY B1, `(.L_x_36) ;  /* 0x0000011000017945 */ /* 0x000fe20003800000 */
[----:B--2---:R-:W-:-:S04]  /*5960*/  IMAD.WIDE.U32 R32, R0, UR4, R32 ;  /* 0x0000000400207c25 */ /* 0x004fc8000f8e0020 */
[----:B------:R-:W-:Y:S01]  /*5970*/  IMAD R29, R0, UR5, R28 ;  /* 0x00000005001d7c24 */ /* 0x000fe2000f8e021c */
[----:B------:R-:W-:Y:S01]  /*5980*/  IADD3 R32, P0, R37, R32, RZ ;  /* 0x0000002025207210 */ /* 0x000fe20007f1e0ff */
[----:B------:R0:W5:Y:S01]  /*5990*/  LDL.LU R0, [R1+0x98] ;  /* 0x0000980001007983 */ /* 0x0001620000300800 */
[----:B------:R-:W-:Y:S02]  /*59a0*/  ULDC.64 UR4, c[0x0][0x5b0] ;  /* 0x00016c0000047ab9 */ /* 0x000fe40000000a00 */
[----:B------:R-:W-:Y:S01]  /*59b0*/  IADD3.X R33, R36, R33, R29, P0, !PT ;  /* 0x0000002124217210 */ /* 0x000fe200007fe41d */
[----:B------:R-:W-:Y:S01]  /*59c0*/  IMAD R35, R31, UR4, RZ ;  /* 0x000000041f237c24 */ /* 0x000fe2000f8e02ff */
[----:B------:R-:W-:Y:S01]  /*59d0*/  ISETP.GE.AND P0, PT, R39, 0x1, PT ;  /* 0x000000012700780c */ /* 0x000fe20003f06270 */
[----:B------:R-:W-:-:S03]  /*59e0*/  IMAD.WIDE.U32 R28, R30, UR4, R32 ;  /* 0x000000041e1c7c25 */ /* 0x000fc6000f8e0020 */
[----:B------:R-:W-:Y:S01]  /*59f0*/  ISETP.LT.OR P2, PT, R34, 0x1, !P0 ;  /* 0x000000012200780c */ /* 0x000fe20004741670 */
[----:B------:R-:W-:Y:S01]  /*5a00*/  IMAD R35, R30, UR5, R35 ;  /* 0x000000051e237c24 */ /* 0x000fe2000f8e0223 */
[----:B------:R-:W-:-:S04]  /*5a10*/  IADD3 R28, P1, R28, UR8, RZ ;  /* 0x000000081c1c7c10 */ /* 0x000fc8000ff3e0ff */
[--C-:B------:R-:W-:Y:S02]  /*5a20*/  IADD3.X R29, R29, UR9, R35.reuse, P1, !PT ;  /* 0x000000091d1d7c10 */ /* 0x100fe40008ffe423 */
[----:B------:R-:W-:-:S05]  /*5a30*/  PRMT R35, RZ, 0x7610, R35 ;  /* 0x00007610ff237816 */ /* 0x000fca0000000023 */
[----:B0-----:R-:W-:Y:S05]  /*5a40*/  @P2 BRA `(.L_x_37) ;  /* 0x0000000000042947 */ /* 0x001fea0003800000 */
[----:B------:R0:W5:Y:S02]  /*5a50*/  LDG.E.U8 R35, desc[UR22][R28.64] ;  /* 0x000000161c237981 */ /* 0x000164000c1e1100 */
.L_x_37:
[----:B------:R-:W-:Y:S05]  /*5a60*/  BSYNC B1 ;  /* 0x0000000000017941 */ /* 0x000fea0003800000 */
.L_x_36:
[----:B-----5:R-:W-:Y:S01]  /*5a70*/  LOP3.LUT R35, R35, 0xff, RZ, 0xc0, !PT ;  /* 0x000000ff23237812 */ /* 0x020fe200078ec0ff */
[----:B------:R-:W-:Y:S01]  /*5a80*/  BSSY B1, `(.L_x_38) ;  /* 0x000000b000017945 */ /* 0x000fe20003800000 */
[----:B------:R-:W-:Y:S02]  /*5a90*/  ISETP.LT.OR P3, PT, R34, 0x2, !P0 ;  /* 0x000000022200780c */ /* 0x000fe40004761670 */
[----:B------:R-:W-:-:S05]  /*5aa0*/  F2FP.F16.E4M3.UNPACK_B R35, R35 ;  /* 0x00000023ff23723e */ /* 0x000fca00020006ff */
[----:B------:R-:W-:-:S05]  /*5ab0*/  HADD2.F32 R35, -RZ, R35.H0_H0 ;  /* 0x20000023ff237230 */ /* 0x000fca0000004100 */
[----:B------:R-:W-:Y:S01]  /*5ac0*/  FMUL R36, R35, UR27 ;  /* 0x0000001b23247c20 */ /* 0x000fe20008400000 */
[----:B------:R-:W-:-:S03]  /*5ad0*/  PRMT R35, RZ, 0x7610, R35 ;  /* 0x00007610ff237816 */ /* 0x000fc60000000023 */
[----:B------:R-:W-:-:S05]  /*5ae0*/  FFMA R36, R227, UR26, R36 ;  /* 0x0000001ae3247c23 */ /* 0x000fca0008000024 */
[----:B------:R-:W-:-:S05]  /*5af0*/  F2FP.SATFINITE.E4M3.F32.PACK_AB_MERGE_C R37, RZ, R36, RZ ;  /* 0x00000024ff25723e */ /* 0x000fca00048070ff */
[----:B------:R1:W-:Y:S01]  /*5b00*/  @!P2 STG.E.U8 desc[UR22][R24.64], R37 ;  /* 0x000000251800a986 */ /* 0x0003e2000c101116 */
[----:B------:R-:W-:Y:S05]  /*5b10*/  @P3 BRA `(.L_x_39) ;  /* 0x0000000000043947 */ /* 0x000fea0003800000 */
[----:B------:R2:W5:Y:S02]  /*5b20*/  LDG.E.U8 R35, desc[UR22][R28.64+0x1] ;  /* 0x000001161c237981 */ /* 0x000564000c1e1100 */
.L_x_39:
[----:B------:R-:W-:Y:S05]  /*5b30*/  BSYNC B1 ;  /* 0x0000000000017941 */ /* 0x000fea0003800000 */
.L_x_38:
[----:B-----5:R-:W-:Y:S01]  /*5b40*/  LOP3.LUT R35, R35, 0xff, RZ, 0xc0, !PT ;  /* 0x000000ff23237812 */ /* 0x020fe200078ec0ff */
[----:B------:R-:W-:Y:S01]  /*5b50*/  BSSY B1, `(.L_x_40) ;  /* 0x0000013000017945 */ /* 0x000fe20003800000 */
[----:B-1----:R-:W-:Y:S02]  /*5b60*/  IADD3 R37, P1, R30, 0x8, RZ ;  /* 0x000000081e257810 */ /* 0x002fe40007f3e0ff */
[----:B------:R-:W-:-:S03]  /*5b70*/  F2FP.F16.E4M3.UNPACK_B R35, R35 ;  /* 0x00000023ff23723e */ /* 0x000fc600020006ff */
[----:B------:R-:W-:Y:S01]  /*5b80*/  IMAD.X R30, RZ, RZ, R31, P1 ;  /* 0x000000ffff1e7224 */ /* 0x000fe200008e061f */
[----:B------:R-:W-:Y:S01]  /*5b90*/  ISETP.GE.AND P1, PT, R39, 0x9, PT ;  /* 0x000000092700780c */ /* 0x000fe20003f26270 */
[----:B------:R-:W-:Y:S02]  /*5ba0*/  HADD2.F32 R35, -RZ, R35.H0_H0 ;  /* 0x20000023ff237230 */ /* 0x000fe40000004100 */
[----:B------:R-:W-:Y:S01]  /*5bb0*/  IMAD R30, R30, UR4, RZ ;  /* 0x000000041e1e7c24 */ /* 0x000fe2000f8e02ff */
[----:B------:R-:W-:Y:S01]  /*5bc0*/  ISETP.LT.OR P4, PT, R34, 0x1, !P1 ;  /* 0x000000012200780c */ /* 0x000fe20004f81670 */
[----:B------:R-:W-:-:S04]  /*5bd0*/  IMAD.WIDE.U32 R32, R37, UR4, R32 ;  /* 0x0000000425207c25 */ /* 0x000fc8000f8e0020 */
[----:B------:R-:W-:Y:S01]  /*5be0*/  FMUL R35, R35, UR27 ;  /* 0x0000001b23237c20 */ /* 0x000fe20008400000 */
[----:B------:R-:W-:-:S03]  /*5bf0*/  IMAD R37, R37, UR5, R30 ;  /* 0x0000000525257c24 */ /* 0x000fc6000f8e021e */
[----:B------:R-:W-:Y:S01]  /*5c00*/  FFMA R35, R226, UR26, R35 ;  /* 0x0000001ae2237c23 */ /* 0x000fe20008000023 */
[----:B------:R-:W-:Y:S02]  /*5c10*/  IADD3 R30, P2, R32, UR8, RZ ;  /* 0x00000008201e7c10 */ /* 0x000fe4000ff5e0ff */
[----:B------:R-:W-:Y:S02]  /*5c20*/  PRMT R32, RZ, 0x7610, R32 ;  /* 0x00007610ff207816 */ /* 0x000fe40000000020 */
[----:B------:R-:W-:Y:S02]  /*5c30*/  F2FP.SATFINITE.E4M3.F32.PACK_AB_MERGE_C R35, RZ, R35, RZ ;  /* 0x00000023ff23723e */ /* 0x000fe400048070ff */
[----:B------:R-:W-:-:S03]  /*5c40*/  IADD3.X R31, R33, UR9, R37, P2, !PT ;  /* 0x00000009211f7c10 */ /* 0x000fc600097fe425 */
[----:B------:R1:W-:Y:S01]  /*5c50*/  @!P3 STG.E.U8 desc[UR22][R24.64+0x1], R35 ;  /* 0x000001231800b986 */ /* 0x0003e2000c101116 */
[----:B------:R-:W-:Y:S05]  /*5c60*/  @P4 BRA `(.L_x_41) ;  /* 0x0000000000044947 */ /* 0x000fea0003800000 */
[----:B------:R3:W5:Y:S02]  /*5c70*/  LDG.E.U8 R32, desc[UR22][R30.64] ;  /* 0x000000161e207981 */ /* 0x000764000c1e1100 */
.L_x_41:
[----:B------:R-:W-:Y:S05]  /*5c80*/  BSYNC B1 ;  /* 0x0000000000017941 */ /* 0x000fea0003800000 */
.L_x_40:
[----:B-----5:R-:W-:Y:S01]  /*5c90*/  LOP3.LUT R32, R32, 0xff, RZ, 0xc0, !PT ;  /* 0x000000ff20207812 */ /* 0x020fe200078ec0ff */
[----:B------:R-:W-:Y:S01]  /*5ca0*/  BSSY B1, `(.L_x_42) ;  /* 0x000000b000017945 */ /* 0x000fe20003800000 */
[----:B------:R-:W-:Y:S02]  /*5cb0*/  ISETP.LT.OR P2, PT, R34, 0x2, !P1 ;  /* 0x000000022200780c */ /* 0x000fe40004f41670 */
[----:B------:R-:W-:-:S05]  /*5cc0*/  F2FP.F16.E4M3.UNPACK_B R32, R32 ;  /* 0x00000020ff20723e */ /* 0x000fca00020006ff */
[----:B------:R-:W-:-:S05]  /*5cd0*/  HADD2.F32 R32, -RZ, R32.H0_H0 ;  /* 0x20000020ff207230 */ /* 0x000fca0000004100 */
[----:B------:R-:W-:-:S04]  /*5ce0*/  FMUL R32, R32, UR27 ;  /* 0x0000001b20207c20 */ /* 0x000fc80008400000 */
[----:B------:R-:W-:-:S05]  /*5cf0*/  FFMA R32, R225, UR26, R32 ;  /* 0x0000001ae1207c23 */ /* 0x000fca0008000020 */
[----:B------:R-:W-:Y:S02]  /*5d00*/  F2FP.SATFINITE.E4M3.F32.PACK_AB_MERGE_C R33, RZ, R32, RZ ;  /* 0x00000020ff21723e */ /* 0x000fe400048070ff */
[----:B------:R-:W-:-:S03]  /*5d10*/  PRMT R32, RZ, 0x7610, R32 ;  /* 0x00007610ff207816 */ /* 0x000fc60000000020 */
[----:B------:R4:W-:Y:S01]  /*5d20*/  @!P4 STG.E.U8 desc[UR22][R26.64], R33 ;  /* 0x000000211a00c986 */ /* 0x0009e2000c101116 */
[----:B------:R-:W-:Y:S05]  /*5d30*/  @P2 BRA `(.L_x_43) ;  /* 0x0000000000042947 */ /* 0x000fea0003800000 */
[----:B------:R0:W5:Y:S02]  /*5d40*/  LDG.E.U8 R32, desc[UR22][R30.64+0x1] ;  /* 0x000001161e207981 */ /* 0x000164000c1e1100 */
.L_x_43:
[----:B------:R-:W-:Y:S05]  /*5d50*/  BSYNC B1 ;  /* 0x0000000000017941 */ /* 0x000fea0003800000 */
.L_x_42:
[----:B-----5:R-:W-:Y:S01]  /*5d60*/  LOP3.LUT R32, R32, 0xff, RZ, 0xc0, !PT ;  /* 0x000000ff20207812 */ /* 0x020fe200078ec0ff */
[----:B------:R-:W-:Y:S01]  /*5d70*/  BSSY B1, `(.L_x_44) ;  /* 0x000000b000017945 */ /* 0x000fe20003800000 */
[----:B------:R-:W-:Y:S02]  /*5d80*/  ISETP.LT.OR P3, PT, R34, 0x9, !P0 ;  /* 0x000000092200780c */ /* 0x000fe40004761670 */
[----:B------:R-:W-:-:S05]  /*5d90*/  F2FP.F16.E4M3.UNPACK_B R32, R32 ;  /* 0x00000020ff20723e */ /* 0x000fca00020006ff */
[----:B------:R-:W-:-:S05]  /*5da0*/  HADD2.F32 R32, -RZ, R32.H0_H0 ;  /* 0x20000020ff207230 */ /* 0x000fca0000004100 */
[----:B----4-:R-:W-:Y:S01]  /*5db0*/  FMUL R33, R32, UR27 ;  /* 0x0000001b20217c20 */ /* 0x010fe20008400000 */
[----:B------:R-:W-:-:S03]  /*5dc0*/  PRMT R32, RZ, 0x7610, R32 ;  /* 0x00007610ff207816 */ /* 0x000fc60000000020 */
[----:B------:R-:W-:-:S05]  /*5dd0*/  FFMA R33, R224, UR26, R33 ;  /* 0x0000001ae0217c23 */ /* 0x000fca0008000021 */
[----:B------:R-:W-:-:S05]  /*5de0*/  F2FP.SATFINITE.E4M3.F32.PACK_AB_MERGE_C R33, RZ, R33, RZ ;  /* 0x00000021ff21723e */ /* 0x000fca00048070ff */
[----:B------:R4:W-:Y:S01]  /*5df0*/  @!P2 STG.E.U8 desc[UR22][R26.64+0x1], R33 ;  /* 0x000001211a00a986 */ /* 0x0009e2000c101116 */
[----:B------:R-:W-:Y:S05]  /*5e00*/  @P3 BRA `(.L_x_45) ;  /* 0x0000000000043947 */ /* 0x000fea0003800000 */
[----:B------:R0:W5:Y:S02]  /*5e10*/  LDG.E.U8 R32, desc[UR22][R28.64+0x8] ;  /* 0x000008161c207981 */ /* 0x000164000c1e1100 */
.L_x_45:
[----:B------:R-:W-:Y:S05]  /*5e20*/  BSYNC B1 ;  /* 0x0000000000017941 */ /* 0x000fea0003800000 */
.L_x_44:
[----:B-----5:R-:W-:Y:S01]  /*5e30*/  LOP3.LUT R32, R32, 0xff, RZ, 0xc0, !PT ;  /* 0x000000ff20207812 */ /* 0x020fe200078ec0ff */
[----:B------:R-:W-:Y:S01]  /*5e40*/  BSSY B1, `(.L_x_46) ;  /* 0x000000b000017945 */ /* 0x000fe20003800000 */
[----:B------:R-:W-:Y:S02]  /*5e50*/  ISETP.LT.OR P2, PT, R34, 0xa, !P0 ;  /* 0x0000000a2200780c */ /* 0x000fe40004741670 */
[----:B------:R-:W-:-:S05]  /*5e60*/  F2FP.F16.E4M3.UNPACK_B R32, R32 ;  /* 0x00000020ff20723e */ /* 0x000fca00020006ff */
[----:B------:R-:W-:-:S05]  /*5e70*/  HADD2.F32 R32, -RZ, R32.H0_H0 ;  /* 0x20000020ff207230 */ /* 0x000fca0000004100 */
[----:B------:R-:W-:-:S04]  /*5e80*/  FMUL R32, R32, UR27 ;  /* 0x0000001b20207c20 */ /* 0x000fc80008400000 */
[----:B------:R-:W-:-:S05]  /*5e90*/  FFMA R32, R223, UR26, R32 ;  /* 0x0000001adf207c23 */ /* 0x000fca0008000020 */
[----:B----4-:R-:W-:Y:S02]  /*5ea0*/  F2FP.SATFINITE.E4M3.F32.PACK_AB_MERGE_C R33, RZ, R32, RZ ;  /* 0x00000020ff21723e */ /* 0x010fe400048070ff */
[----:B------:R-:W-:-:S03]  /*5eb0*/  PRMT R32, RZ, 0x7610, R32 ;  /* 0x00007610ff207816 */ /* 0x000fc60000000020 */
[----:B------:R4:W-:Y:S01]  /*5ec0*/  @!P3 STG.E.U8 desc[UR22][R24.64+0x8], R33 ;  /* 0x000008211800b986 */ /* 0x0009e2000c101116 */
[----:B------:R-:W-:Y:S05]  /*5ed0*/  @P2 BRA `(.L_x_47) ;  /* 0x0000000000042947 */ /* 0x000fea0003800000 */
[----:B------:R0:W5:Y:S02]  /*5ee0*/  LDG.E.U8 R32, desc[UR22][R28.64+0x9] ;  /* 0x000009161c207981 */ /* 0x000164000c1e1100 */
.L_x_47:
[----:B------:R-:W-:Y:S05]  /*5ef0*/  BSYNC B1 ;  /* 0x0000000000017941 */ /* 0x000fea0003800000 */
.L_x_46:
        /* <DEDUP_REMOVED lines=12> */
.L_x_49:
[----:B------:R-:W-:Y:S05]  /*5fc0*/  BSYNC B1 ;  /* 0x0000000000017941 */ /* 0x000fea0003800000 */
.L_x_48:
        /* <DEDUP_REMOVED lines=12> */
.L_x_51:
[----:B------:R-:W-:Y:S05]  /*6090*/  BSYNC B1 ;  /* 0x0000000000017941 */ /* 0x000fea0003800000 */
.L_x_50:
        /* <DEDUP_REMOVED lines=12> */
.L_x_53:
[----:B------:R-:W-:Y:S05]  /*6160*/  BSYNC B1 ;  /* 0x0000000000017941 */ /* 0x000fea0003800000 */
.L_x_52:
        /* <DEDUP_REMOVED lines=12> */
.L_x_55:
[----:B------:R-:W-:Y:S05]  /*6230*/  BSYNC B1 ;  /* 0x0000000000017941 */ /* 0x000fea0003800000 */
.L_x_54:
        /* <DEDUP_REMOVED lines=12> */
.L_x_57:
[----:B------:R-:W-:Y:S05]  /*6300*/  BSYNC B1 ;  /* 0x0000000000017941 */ /* 0x000fea0003800000 */
.L_x_56:
        /* <DEDUP_REMOVED lines=12> */
.L_x_59:
[----:B------:R-:W-:Y:S05]  /*63d0*/  BSYNC B1 ;  /* 0x0000000000017941 */ /* 0x000fea0003800000 */
.L_x_58:
        /* <DEDUP_REMOVED lines=12> */
.L_x_61:
[----:B------:R-:W-:Y:S05]  /*64a0*/  BSYNC B1 ;  /* 0x0000000000017941 */ /* 0x000fea0003800000 */
.L_x_60:
        /* <DEDUP_REMOVED lines=12> */
.L_x_63:
[----:B------:R-:W-:Y:S05]  /*6570*/  BSYNC B1 ;  /* 0x0000000000017941 */ /* 0x000fea0003800000 */
.L_x_62:
        /* <DEDUP_REMOVED lines=12> */
.L_x_65:
[----:B------:R-:W-:Y:S05]  /*6640*/  BSYNC B1 ;  /* 0x0000000000017941 */ /* 0x000fea0003800000 */
.L_x_64:
        /* <DEDUP_REMOVED lines=12> */
.L_x_67:
[----:B------:R-:W-:Y:S05]  /*6710*/  BSYNC B1 ;  /* 0x0000000000017941 */ /* 0x000fea0003800000 */
.L_x_66:
        /* <DEDUP_REMOVED lines=12> */
.L_x_69:
[----:B------:R-:W-:Y:S05]  /*67e0*/  BSYNC B1 ;  /* 0x0000000000017941 */ /* 0x000fea0003800000 */
.L_x_68:
        /* <DEDUP_REMOVED lines=12> */
.L_x_71:
[----:B------:R-:W-:Y:S05]  /*68b0*/  BSYNC B1 ;  /* 0x0000000000017941 */ /* 0x000fea0003800000 */
.L_x_70:
        /* <DEDUP_REMOVED lines=12> */
.L_x_73:
[----:B------:R-:W-:Y:S05]  /*6980*/  BSYNC B1 ;  /* 0x0000000000017941 */ /* 0x000fea0003800000 */
.L_x_72:
        /* <DEDUP_REMOVED lines=12> */
.L_x_75:
[----:B------:R-:W-:Y:S05]  /*6a50*/  BSYNC B1 ;  /* 0x0000000000017941 */ /* 0x000fea0003800000 */
.L_x_74:
        /* <DEDUP_REMOVED lines=12> */
.L_x_77:
[----:B------:R-:W-:Y:S05]  /*6b20*/  BSYNC B1 ;  /* 0x0000000000017941 */ /* 0x000fea0003800000 */
.L_x_76:
        /* <DEDUP_REMOVED lines=12> */
.L_x_79:
[----:B------:R-:W-:Y:S05]  /*6bf0*/  BSYNC B1 ;  /* 0x0000000000017941 */ /* 0x000fea0003800000 */
.L_x_78:
        /* <DEDUP_REMOVED lines=12> */
.L_x_81:
[----:B------:R-:W-:Y:S05]  /*6cc0*/  BSYNC B1 ;  /* 0x0000000000017941 */ /* 0x000fea0003800000 */
.L_x_80:
        /* <DEDUP_REMOVED lines=12> */
.L_x_83:
[----:B------:R-:W-:Y:S05]  /*6d90*/  BSYNC B1 ;  /* 0x0000000000017941 */ /* 0x000fea0003800000 */
.L_x_82:
        /* <DEDUP_REMOVED lines=12> */
.L_x_85:
[----:B------:R-:W-:Y:S05]  /*6e60*/  BSYNC B1 ;  /* 0x0000000000017941 */ /* 0x000fea0003800000 */
.L_x_84:
        /* <DEDUP_REMOVED lines=12> */
.L_x_87:
[----:B------:R-:W-:Y:S05]  /*6f30*/  BSYNC B1 ;  /* 0x0000000000017941 */ /* 0x000fea0003800000 */
.L_x_86:
        /* <DEDUP_REMOVED lines=12> */
.L_x_89:
[----:B------:R-:W-:Y:S05]  /*7000*/  BSYNC B1 ;  /* 0x0000000000017941 */ /* 0x000fea0003800000 */
.L_x_88:
        /* <DEDUP_REMOVED lines=12> */
.L_x_91:
[----:B------:R-:W-:Y:S05]  /*70d0*/  BSYNC B1 ;  /* 0x0000000000017941 */ /* 0x000fea0003800000 */
.L_x_90:
        /* <DEDUP_REMOVED lines=12> */
.L_x_93:
[----:B------:R-:W-:Y:S05]  /*71a0*/  BSYNC B1 ;  /* 0x0000000000017941 */ /* 0x000fea0003800000 */
.L_x_92:
        /* <DEDUP_REMOVED lines=12> */
.L_x_95:
[----:B------:R-:W-:Y:S05]  /*7270*/  BSYNC B1 ;  /* 0x0000000000017941 */ /* 0x000fea0003800000 */
.L_x_94:
        /* <DEDUP_REMOVED lines=12> */
.L_x_97:
[----:B------:R-:W-:Y:S05]  /*7340*/  BSYNC B1 ;  /* 0x0000000000017941 */ /* 0x000fea0003800000 */
.L_x_96:
        /* <DEDUP_REMOVED lines=12> */
.L_x_99:
[----:B------:R-:W-:Y:S05]  /*7410*/  BSYNC B1 ;  /* 0x0000000000017941 */ /* 0x000fea0003800000 */
.L_x_98:
        /* <DEDUP_REMOVED lines=12> */
.L_x_101:
[----:B------:R-:W-:Y:S05]  /*74e0*/  BSYNC B1 ;  /* 0x0000000000017941 */ /* 0x000fea0003800000 */
.L_x_100:
        /* <DEDUP_REMOVED lines=12> */
.L_x_103:
[----:B------:R-:W-:Y:S05]  /*75b0*/  BSYNC B1 ;  /* 0x0000000000017941 */ /* 0x000fea0003800000 */
.L_x_102:
        /* <DEDUP_REMOVED lines=12> */
.L_x_105:
[----:B------:R-:W-:Y:S05]  /*7680*/  BSYNC B1 ;  /* 0x0000000000017941 */ /* 0x000fea0003800000 */
.L_x_104:
        /* <DEDUP_REMOVED lines=12> */
.L_x_107:
[----:B------:R-:W-:Y:S05]  /*7750*/  BSYNC B1 ;  /* 0x0000000000017941 */ /* 0x000fea0003800000 */
.L_x_106:
        /* <DEDUP_REMOVED lines=12> */
.L_x_109:
[----:B------:R-:W-:Y:S05]  /*7820*/  BSYNC B1 ;  /* 0x0000000000017941 */ /* 0x000fea0003800000 */
.L_x_108:
        /* <DEDUP_REMOVED lines=12> */
.L_x_111:
[----:B------:R-:W-:Y:S05]  /*78f0*/  BSYNC B1 ;  /* 0x0000000000017941 */ /* 0x000fea0003800000 */
.L_x_110:
        /* <DEDUP_REMOVED lines=12> */
.L_x_113:
[----:B------:R-:W-:Y:S05]  /*79c0*/  BSYNC B1 ;  /* 0x0000000000017941 */ /* 0x000fea0003800000 */
.L_x_112:
        /* <DEDUP_REMOVED lines=12> */
.L_x_115:
[----:B------:R-:W-:Y:S05]  /*7a90*/  BSYNC B1 ;  /* 0x0000000000017941 */ /* 0x000fea0003800000 */
.L_x_114:
        /* <DEDUP_REMOVED lines=12> */
.L_x_117:
[----:B------:R-:W-:Y:S05]  /*7b60*/  BSYNC B1 ;  /* 0x0000000000017941 */ /* 0x000fea0003800000 */
.L_x_116:
        /* <DEDUP_REMOVED lines=12> */
.L_x_119:
[----:B------:R-:W-:Y:S05]  /*7c30*/  BSYNC B1 ;  /* 0x0000000000017941 */ /* 0x000fea0003800000 */
.L_x_118:
        /* <DEDUP_REMOVED lines=12> */
.L_x_121:
[----:B------:R-:W-:Y:S05]  /*7d00*/  BSYNC B1 ;  /* 0x0000000000017941 */ /* 0x000fea0003800000 */
.L_x_120:
        /* <DEDUP_REMOVED lines=12> */
.L_x_123:
[----:B------:R-:W-:Y:S05]  /*7dd0*/  BSYNC B1 ;  /* 0x0000000000017941 */ /* 0x000fea0003800000 */
.L_x_122:
        /* <DEDUP_REMOVED lines=12> */
.L_x_125:
[----:B------:R-:W-:Y:S05]  /*7ea0*/  BSYNC B1 ;  /* 0x0000000000017941 */ /* 0x000fea0003800000 */
.L_x_124:
        /* <DEDUP_REMOVED lines=12> */
.L_x_127:
[----:B------:R-:W-:Y:S05]  /*7f70*/  BSYNC B1 ;  /* 0x0000000000017941 */ /* 0x000fea0003800000 */
.L_x_126:
        /* <DEDUP_REMOVED lines=12> */
.L_x_129:
[----:B------:R-:W-:Y:S05]  /*8040*/  BSYNC B1 ;  /* 0x0000000000017941 */ /* 0x000fea0003800000 */
.L_x_128:
        /* <DEDUP_REMOVED lines=12> */
.L_x_131:
[----:B------:R-:W-:Y:S05]  /*8110*/  BSYNC B1 ;  /* 0x0000000000017941 */ /* 0x000fea0003800000 */
.L_x_130:
        /* <DEDUP_REMOVED lines=12> */
.L_x_133:
[----:B------:R-:W-:Y:S05]  /*81e0*/  BSYNC B1 ;  /* 0x0000000000017941 */ /* 0x000fea0003800000 */
.L_x_132:
        /* <DEDUP_REMOVED lines=12> */
.L_x_135:
[----:B------:R-:W-:Y:S05]  /*82b0*/  BSYNC B1 ;  /* 0x0000000000017941 */ /* 0x000fea0003800000 */
.L_x_134:
        /* <DEDUP_REMOVED lines=12> */
.L_x_137:
[----:B------:R-:W-:Y:S05]  /*8380*/  BSYNC B1 ;  /* 0x0000000000017941 */ /* 0x000fea0003800000 */
.L_x_136:
        /* <DEDUP_REMOVED lines=12> */
.L_x_139:
[----:B------:R-:W-:Y:S05]  /*8450*/  BSYNC B1 ;  /* 0x0000000000017941 */ /* 0x000fea0003800000 */
.L_x_138:
        /* <DEDUP_REMOVED lines=12> */
.L_x_141:
[----:B------:R-:W-:Y:S05]  /*8520*/  BSYNC B1 ;  /* 0x0000000000017941 */ /* 0x000fea0003800000 */
.L_x_140:
        /* <DEDUP_REMOVED lines=12> */
.L_x_143:
[----:B------:R-:W-:Y:S05]  /*85f0*/  BSYNC B1 ;  /* 0x0000000000017941 */ /* 0x000fea0003800000 */
.L_x_142:
        /* <DEDUP_REMOVED lines=12> */
.L_x_145:
[----:B------:R-:W-:Y:S05]  /*86c0*/  BSYNC B1 ;  /* 0x0000000000017941 */ /* 0x000fea0003800000 */
.L_x_144:
        /* <DEDUP_REMOVED lines=12> */
.L_x_147:
[----:B------:R-:W-:Y:S05]  /*8790*/  BSYNC B1 ;  /* 0x0000000000017941 */ /* 0x000fea0003800000 */
.L_x_146:
        /* <DEDUP_REMOVED lines=12> */
.L_x_149:
[----:B------:R-:W-:Y:S05]  /*8860*/  BSYNC B1 ;  /* 0x0000000000017941 */ /* 0x000fea0003800000 */
.L_x_148:
        /* <DEDUP_REMOVED lines=12> */
.L_x_151:
[----:B------:R-:W-:Y:S05]  /*8930*/  BSYNC B1 ;  /* 0x0000000000017941 */ /* 0x000fea0003800000 */
.L_x_150:
        /* <DEDUP_REMOVED lines=12> */
.L_x_153:
[----:B------:R-:W-:Y:S05]  /*8a00*/  BSYNC B1 ;  /* 0x0000000000017941 */ /* 0x000fea0003800000 */
.L_x_152:
        /* <DEDUP_REMOVED lines=12> */
.L_x_155:
[----:B------:R-:W-:Y:S05]  /*8ad0*/  BSYNC B1 ;  /* 0x0000000000017941 */ /* 0x000fea0003800000 */
.L_x_154:
        /* <DEDUP_REMOVED lines=12> */
.L_x_157:
[----:B------:R-:W-:Y:S05]  /*8ba0*/  BSYNC B1 ;  /* 0x0000000000017941 */ /* 0x000fea0003800000 */
.L_x_156:
        /* <DEDUP_REMOVED lines=12> */
.L_x_159:
[----:B------:R-:W-:Y:S05]  /*8c70*/  BSYNC B1 ;  /* 0x0000000000017941 */ /* 0x000fea0003800000 */
.L_x_158:
        /* <DEDUP_REMOVED lines=12> */
.L_x_161:
[----:B------:R-:W-:Y:S05]  /*8d40*/  BSYNC B1 ;  /* 0x0000000000017941 */ /* 0x000fea0003800000 */
.L_x_160:
        /* <DEDUP_REMOVED lines=12> */
.L_x_163:
[----:B------:R-:W-:Y:S05]  /*8e10*/  BSYNC B1 ;  /* 0x0000000000017941 */ /* 0x000fea0003800000 */
.L_x_162:
        /* <DEDUP_REMOVED lines=12> */
.L_x_165:
[----:B------:R-:W-:Y:S05]  /*8ee0*/  BSYNC B1 ;  /* 0x0000000000017941 */ /* 0x000fea0003800000 */
.L_x_164:
        /* <DEDUP_REMOVED lines=12> */
.L_x_167:
[----:B------:R-:W-:Y:S05]  /*8fb0*/  BSYNC B1 ;  /* 0x0000000000017941 */ /* 0x000fea0003800000 */
.L_x_166:
        /* <DEDUP_REMOVED lines=12> */
.L_x_169:
[----:B------:R-:W-:Y:S05]  /*9080*/  BSYNC B1 ;  /* 0x0000000000017941 */ /* 0x000fea0003800000 */
.L_x_168:
        /* <DEDUP_REMOVED lines=12> */
.L_x_171:
[----:B------:R-:W-:Y:S05]  /*9150*/  BSYNC B1 ;  /* 0x0000000000017941 */ /* 0x000fea0003800000 */
.L_x_170:
        /* <DEDUP_REMOVED lines=12> */
.L_x_173:
[----:B------:R-:W-:Y:S05]  /*9220*/  BSYNC B1 ;  /* 0x0000000000017941 */ /* 0x000fea0003800000 */
.L_x_172:
        /* <DEDUP_REMOVED lines=12> */
.L_x_175:
[----:B------:R-:W-:Y:S05]  /*92f0*/  BSYNC B1 ;  /* 0x0000000000017941 */ /* 0x000fea0003800000 */
.L_x_174:
        /* <DEDUP_REMOVED lines=12> */
.L_x_177:
[----:B------:R-:W-:Y:S05]  /*93c0*/  BSYNC B1 ;  /* 0x0000000000017941 */ /* 0x000fea0003800000 */
.L_x_176:
        /* <DEDUP_REMOVED lines=12> */
.L_x_179:
[----:B------:R-:W-:Y:S05]  /*9490*/  BSYNC B1 ;  /* 0x0000000000017941 */ /* 0x000fea0003800000 */
.L_x_178:
        /* <DEDUP_REMOVED lines=12> */
.L_x_181:
[----:B------:R-:W-:Y:S05]  /*9560*/  BSYNC B1 ;  /* 0x0000000000017941 */ /* 0x000fea0003800000 */
.L_x_180:
        /* <DEDUP_REMOVED lines=12> */
.L_x_183:
[----:B------:R-:W-:Y:S05]  /*9630*/  BSYNC B1 ;  /* 0x0000000000017941 */ /* 0x000fea0003800000 */
.L_x_182:
        /* <DEDUP_REMOVED lines=12> */
.L_x_185:
[----:B------:R-:W-:Y:S05]  /*9700*/  BSYNC B1 ;  /* 0x0000000000017941 */ /* 0x000fea0003800000 */
.L_x_184:
        /* <DEDUP_REMOVED lines=12> */
.L_x_187:
[----:B------:R-:W-:Y:S05]  /*97d0*/  BSYNC B1 ;  /* 0x0000000000017941 */ /* 0x000fea0003800000 */
.L_x_186:
        /* <DEDUP_REMOVED lines=12> */
.L_x_189:
[----:B------:R-:W-:Y:S05]  /*98a0*/  BSYNC B1 ;  /* 0x0000000000017941 */ /* 0x000fea0003800000 */
.L_x_188:
[----:B-----5:R-:W-:Y:S01]  /*98b0*/  LOP3.LUT R32, R32, 0xff, RZ, 0xc0, !PT ;  /* 0x000000ff20207812 */ /* 0x020fe200078ec0ff */
[----:B------:R-:W-:Y:S01]  /*98c0*/  BSSY B1, `(.L_x_190) ;  /* 0x000000b000017945 */ /* 0x000fe20003800000 */
[----:B------:R-:W-:Y:S02]  /*98d0*/  ISETP.LT.OR P2, PT, R34, 0x9a, !P0 ;  /* 0x0000009a2200780c */ /* 0x000fe40004741670 */
[----:B------:R-:W-:-:S05]  /*98e0*/  F2FP.F16.E4M3.UNPACK_B R32, R32 ;  /* 0x00000020ff20723e */ /* 0x000fca00020006ff */
[----:B------:R-:W-:-:S05]  /*98f0*/  HADD2.F32 R32, -RZ, R32.H0_H0 ;  /* 0x20000020ff207230 */ /* 0x000fca0000004100 */
[----:B------:R-:W-:-:S04]  /*9900*/  FMUL R32, R32, UR27 ;  /* 0x0000001b20207c20 */ /* 0x000fc80008400000 */
[----:B------:R-:W-:Y:S01]  /*9910*/  FFMA R32, R23, UR26, R32 ;  /* 0x0000001a17207c23 */ /* 0x000fe20008000020 */
[----:B------:R-:W-:-:S04]  /*9920*/  PRMT R23, RZ, 0x7610, R23 ;  /* 0x00007610ff177816 */ /* 0x000fc80000000017 */
[----:B----4-:R-:W-:-:S05]  /*9930*/  F2FP.SATFINITE.E4M3.F32.PACK_AB_MERGE_C R33, RZ, R32, RZ ;  /* 0x00000020ff21723e */ /* 0x010fca00048070ff */
[----:B------:R4:W-:Y:S01]  /*9940*/  @!P3 STG.E.U8 desc[UR22][R24.64+0x98], R33 ;  /* 0x000098211800b986 */ /* 0x0009e2000c101116 */
[----:B------:R-:W-:Y:S05]  /*9950*/  @P2 BRA `(.L_x_191) ;  /* 0x0000000000042947 */ /* 0x000fea0003800000 */
[----:B------:R0:W5:Y:S02]  /*9960*/  LDG.E.U8 R23, desc[UR22][R28.64+0x99] ;  /* 0x000099161c177981 */ /* 0x000164000c1e1100 */
.L_x_191:
[----:B------:R-:W-:Y:S05]  /*9970*/  BSYNC B1 ;  /* 0x0000000000017941 */ /* 0x000fea0003800000 */
.L_x_190:
        /* <DEDUP_REMOVED lines=8> */
[----:B------:R-:W-:-:S05]  /*9a00*/  F2FP.SATFINITE.E4M3.F32.PACK_AB_MERGE_C R23, RZ, R23, RZ ;  /* 0x00000017ff17723e */ /* 0x000fca00048070ff */
[----:B------:R0:W-:Y:S01]  /*9a10*/  @!P2 STG.E.U8 desc[UR22][R24.64+0x99], R23 ;  /* 0x000099171800a986 */ /* 0x0001e2000c101116 */
[----:B------:R-:W-:Y:S05]  /*9a20*/  @P3 BRA `(.L_x_193) ;  /* 0x0000000000043947 */ /* 0x000fea0003800000 */
[----:B------:R0:W5:Y:S02]  /*9a30*/  LDG.E.U8 R22, desc[UR22][R30.64+0x98] ;  /* 0x000098161e167981 */ /* 0x000164000c1e1100 */
.L_x_193:
[----:B------:R-:W-:Y:S05]  /*9a40*/  BSYNC B1 ;  /* 0x0000000000017941 */ /* 0x000fea0003800000 */
.L_x_192:
        /* <DEDUP_REMOVED lines=8> */
[----:B0-----:R-:W-:-:S05]  /*9ad0*/  F2FP.SATFINITE.E4M3.F32.PACK_AB_MERGE_C R23, RZ, R22, RZ ;  /* 0x00000016ff17723e */ /* 0x001fca00048070ff */
[----:B------:R0:W-:Y:S01]  /*9ae0*/  @!P3 STG.E.U8 desc[UR22][R26.64+0x98], R23 ;  /* 0x000098171a00b986 */ /* 0x0001e2000c101116 */
[----:B------:R-:W-:Y:S05]  /*9af0*/  @P2 BRA `(.L_x_195) ;  /* 0x0000000000042947 */ /* 0x000fea0003800000 */
[----:B------:R0:W5:Y:S02]  /*9b00*/  LDG.E.U8 R21, desc[UR22][R30.64+0x99] ;  /* 0x000099161e157981 */ /* 0x000164000c1e1100 */
.L_x_195:
[----:B------:R-:W-:Y:S05]  /*9b10*/  BSYNC B1 ;  /* 0x0000000000017941 */ /* 0x000fea0003800000 */
.L_x_194:
        /* <DEDUP_REMOVED lines=12> */
.L_x_197:
[----:B------:R-:W-:Y:S05]  /*9be0*/  BSYNC B1 ;  /* 0x0000000000017941 */ /* 0x000fea0003800000 */
.L_x_196:
        /* <DEDUP_REMOVED lines=12> */
.L_x_199:
[----:B------:R-:W-:Y:S05]  /*9cb0*/  BSYNC B1 ;  /* 0x0000000000017941 */ /* 0x000fea0003800000 */
.L_x_198:
        /* <DEDUP_REMOVED lines=12> */
.L_x_201:
[----:B------:R-:W-:Y:S05]  /*9d80*/  BSYNC B1 ;  /* 0x0000000000017941 */ /* 0x000fea0003800000 */
.L_x_200:
        /* <DEDUP_REMOVED lines=12> */
.L_x_203:
[----:B------:R-:W-:Y:S05]  /*9e50*/  BSYNC B1 ;  /* 0x0000000000017941 */ /* 0x000fea0003800000 */
.L_x_202:
        /* <DEDUP_REMOVED lines=12> */
.L_x_205:
[----:B------:R-:W-:Y:S05]  /*9f20*/  BSYNC B1 ;  /* 0x0000000000017941 */ /* 0x000fea0003800000 */
.L_x_204:
        /* <DEDUP_REMOVED lines=12> */
.L_x_207:
[----:B------:R-:W-:Y:S05]  /*9ff0*/  BSYNC B1 ;  /* 0x0000000000017941 */ /* 0x000fea0003800000 */
.L_x_206:
        /* <DEDUP_REMOVED lines=12> */
.L_x_209:
[----:B------:R-:W-:Y:S05]  /*a0c0*/  BSYNC B1 ;  /* 0x0000000000017941 */ /* 0x000fea0003800000 */
.L_x_208:
        /* <DEDUP_REMOVED lines=12> */
.L_x_211:
[----:B------:R-:W-:Y:S05]  /*a190*/  BSYNC B1 ;  /* 0x0000000000017941 */ /* 0x000fea0003800000 */
.L_x_210:
        /* <DEDUP_REMOVED lines=12> */
.L_x_213:
[----:B------:R-:W-:Y:S05]  /*a260*/  BSYNC B1 ;  /* 0x0000000000017941 */ /* 0x000fea0003800000 */
.L_x_212:
        /* <DEDUP_REMOVED lines=12> */
.L_x_215:
[----:B------:R-:W-:Y:S05]  /*a330*/  BSYNC B1 ;  /* 0x0000000000017941 */ /* 0x000fea0003800000 */
.L_x_214:
        /* <DEDUP_REMOVED lines=12> */
.L_x_217:
[----:B------:R-:W-:Y:S05]  /*a400*/  BSYNC B1 ;  /* 0x0000000000017941 */ /* 0x000fea0003800000 */
.L_x_216:
        /* <DEDUP_REMOVED lines=12> */
.L_x_219:
[----:B------:R-:W-:Y:S05]  /*a4d0*/  BSYNC B1 ;  /* 0x0000000000017941 */ /* 0x000fea0003800000 */
.L_x_218:
        /* <DEDUP_REMOVED lines=12> */
.L_x_221:
[----:B------:R-:W-:Y:S05]  /*a5a0*/  BSYNC B1 ;  /* 0x0000000000017941 */ /* 0x000fea0003800000 */
.L_x_220:
        /* <DEDUP_REMOVED lines=12> */
.L_x_223:
[----:B------:R-:W-:Y:S05]  /*a670*/  BSYNC B1 ;  /* 0x0000000000017941 */ /* 0x000fea0003800000 */
.L_x_222:
        /* <DEDUP_REMOVED lines=12> */
.L_x_225:
[----:B------:R-:W-:Y:S05]  /*a740*/  BSYNC B1 ;  /* 0x0000000000017941 */ /* 0x000fea0003800000 */
.L_x_224:
        /* <DEDUP_REMOVED lines=12> */
.L_x_227:
[----:B------:R-:W-:Y:S05]  /*a810*/  BSYNC B1 ;  /* 0x0000000000017941 */ /* 0x000fea0003800000 */
.L_x_226:
        /* <DEDUP_REMOVED lines=12> */
.L_x_229:
[----:B------:R-:W-:Y:S05]  /*a8e0*/  BSYNC B1 ;  /* 0x0000000000017941 */ /* 0x000fea0003800000 */
.L_x_228:
        /* <DEDUP_REMOVED lines=12> */
.L_x_231:
[----:B------:R-:W-:Y:S05]  /*a9b0*/  BSYNC B1 ;  /* 0x0000000000017941 */ /* 0x000fea0003800000 */
.L_x_230:
        /* <DEDUP_REMOVED lines=12> */
.L_x_233:
[----:B------:R-:W-:Y:S05]  /*aa80*/  BSYNC B1 ;  /* 0x0000000000017941 */ /* 0x000fea0003800000 */
.L_x_232:
[----:B-----5:R-:W-:Y:S01]  /*aa90*/  LOP3.LUT R2, R2, 0xff, RZ, 0xc0, !PT ;  /* 0x000000ff02027812 */ /* 0x020fe200078ec0ff */
[----:B------:R-:W-:Y:S01]  /*aaa0*/  BSSY B1, `(.L_x_234) ;  /* 0x000000b000017945 */ /* 0x000fe20003800000 */
[----:B------:R-:W-:Y:S02]  /*aab0*/  ISETP.LT.OR P2, PT, R34, 0xc2, !P1 ;  /* 0x000000c22200780c */ /* 0x000fe40004f41670 */
[----:B------:R-:W-:-:S05]  /*aac0*/  F2FP.F16.E4M3.UNPACK_B R2, R2 ;  /* 0x00000002ff02723e */ /* 0x000fca00020006ff */
[----:B------:R-:W-:-:S05]  /*aad0*/  HADD2.F32 R2, -RZ, R2.H0_H0 ;  /* 0x20000002ff027230 */ /* 0x000fca0000004100 */
[----:B0-----:R-:W-:-:S04]  /*aae0*/  FMUL R3, R2, UR27 ;  /* 0x0000001b02037c20 */ /* 0x001fc80008400000 */
[----:B------:R-:W-:Y:S01]  /*aaf0*/  FFMA R3, R0, UR26, R3 ;  /* 0x0000001a00037c23 */ /* 0x000fe20008000003 */
[----:B------:R-:W-:-:S04]  /*ab00*/  PRMT R0, RZ, 0x7610, R0 ;  /* 0x00007610ff007816 */ /* 0x000fc80000000000 */
[----:B------:R-:W-:-:S05]  /*ab10*/  F2FP.SATFINITE.E4M3.F32.PACK_AB_MERGE_C R3, RZ, R3, RZ ;  /* 0x00000003ff03723e */ /* 0x000fca00048070ff */
[----:B------:R0:W-:Y:S01]  /*ab20*/  @!P3 STG.E.U8 desc[UR22][R26.64+0xc0], R3 ;  /* 0x0000c0031a00b986 */ /* 0x0001e2000c101116 */
[----:B------:R-:W-:Y:S05]  /*ab30*/  @P2 BRA `(.L_x_235) ;  /* 0x0000000000042947 */ /* 0x000fea0003800000 */
[----:B------:R0:W5:Y:S02]  /*ab40*/  LDG.E.U8 R0, desc[UR22][R30.64+0xc1] ;  /* 0x0000c1161e007981 */ /* 0x000164000c1e1100 */
.L_x_235:
[----:B------:R-:W-:Y:S05]  /*ab50*/  BSYNC B1 ;  /* 0x0000000000017941 */ /* 0x000fea0003800000 */
.L_x_234:
[----:B------:R-:W2:Y:S01]  /*ab60*/  LDL.LU R2, [R1] ;  /* 0x0000000001027983 */ /* 0x000ea20000300800 */
[----:B-----5:R-:W-:Y:S01]  /*ab70*/  LOP3.LUT R0, R0, 0xff, RZ, 0xc0, !PT ;  /* 0x000000ff00007812 */ /* 0x020fe200078ec0ff */
[----:B------:R-:W-:Y:S01]  /*ab80*/  BSSY B1, `(.L_x_236) ;  /* 0x000000b000017945 */ /* 0x000fe20003800000 */
[----:B------:R-:W-:Y:S02]  /*ab90*/  ISETP.LT.OR P3, PT, R34, 0xc9, !P0 ;  /* 0x000000c92200780c */ /* 0x000fe40004761670 */
[----:B------:R-:W-:-:S05]  /*aba0*/  F2FP.F16.E4M3.UNPACK_B R0, R0 ;  /* 0x00000000ff00723e */ /* 0x000fca00020006ff */
[----:B------:R-:W-:-:S05]  /*abb0*/  HADD2.F32 R0, -RZ, R0.H0_H0 ;  /* 0x20000000ff007230 */ /* 0x000fca0000004100 */
[----:B------:R-:W-:-:S04]  /*abc0*/  FMUL R0, R0, UR27 ;  /* 0x0000001b00007c20 */ /* 0x000fc80008400000 */
[----:B--2---:R-:W-:-:S05]  /*abd0*/  FFMA R0, R2, UR26, R0 ;  /* 0x0000001a02007c23 */ /* 0x004fca0008000000 */
[----:B0-----:R-:W-:Y:S02]  /*abe0*/  F2FP.SATFINITE.E4M3.F32.PACK_AB_MERGE_C R3, RZ, R0, RZ ;  /* 0x00000000ff03723e */ /* 0x001fe400048070ff */
[----:B------:R-:W-:-:S03]  /*abf0*/  PRMT R0, RZ, 0x7610, R0 ;  /* 0x00007610ff007816 */ /* 0x000fc60000000000 */
[----:B------:R0:W-:Y:S01]  /*ac00*/  @!P2 STG.E.U8 desc[UR22][R26.64+0xc1], R3 ;  /* 0x0000c1031a00a986 */ /* 0x0001e2000c101116 */
[----:B------:R-:W-:Y:S05]  /*ac10*/  @P3 BRA `(.L_x_237) ;  /* 0x0000000000043947 */ /* 0x000fea0003800000 */
[----:B------:R2:W5:Y:S02]  /*ac20*/  LDG.E.U8 R0, desc[UR22][R28.64+0xc8] ;  /* 0x0000c8161c007981 */ /* 0x000564000c1e1100 */
.L_x_237:
[----:B------:R-:W-:Y:S05]  /*ac30*/  BSYNC B1 ;  /* 0x0000000000017941 */ /* 0x000fea0003800000 */
.L_x_236:
[----:B------:R-:W3:Y:S01]  /*ac40*/  LDL.LU R2, [R1+0x4] ;  /* 0x0000040001027983 */ /* 0x000ee20000300800 */
[----:B-----5:R-:W-:Y:S01]  /*ac50*/  LOP3.LUT R0, R0, 0xff, RZ, 0xc0, !PT ;  /* 0x000000ff00007812 */ /* 0x020fe200078ec0ff */
[----:B------:R-:W-:Y:S01]  /*ac60*/  BSSY B1, `(.L_x_238) ;  /* 0x000000b000017945 */ /* 0x000fe20003800000 */
[----:B------:R-:W-:Y:S02]  /*ac70*/  ISETP.LT.OR P2, PT, R34, 0xca, !P0 ;  /* 0x000000ca2200780c */ /* 0x000fe40004741670 */
[----:B------:R-:W-:-:S05]  /*ac80*/  F2FP.F16.E4M3.UNPACK_B R0, R0 ;  /* 0x00000000ff00723e */ /* 0x000fca00020006ff */
[----:B------:R-:W-:-:S05]  /*ac90*/  HADD2.F32 R0, -RZ, R0.H0_H0 ;  /* 0x20000000ff007230 */ /* 0x000fca0000004100 */
[----:B------:R-:W-:-:S04]  /*aca0*/  FMUL R0, R0, UR27 ;  /* 0x0000001b00007c20 */ /* 0x000fc80008400000 */
[----:B---3--:R-:W-:-:S05]  /*acb0*/  FFMA R0, R2, UR26, R0 ;  /* 0x0000001a02007c23 */ /* 0x008fca0008000000 */
[----:B0-----:R-:W-:Y:S02]  /*acc0*/  F2FP.SATFINITE.E4M3.F32.PACK_AB_MERGE_C R3, RZ, R0, RZ ;  /* 0x00000000ff03723e */ /* 0x001fe400048070ff */
[----:B------:R-:W-:-:S03]  /*acd0*/  PRMT R0, RZ, 0x7610, R0 ;  /* 0x00007610ff007816 */ /* 0x000fc60000000000 */
[----:B------:R0:W-:Y:S01]  /*ace0*/  @!P3 STG.E.U8 desc[UR22][R24.64+0xc8], R3 ;  /* 0x0000c8031800b986 */ /* 0x0001e2000c101116 */
[----:B------:R-:W-:Y:S05]  /*acf0*/  @P2 BRA `(.L_x_239) ;  /* 0x0000000000042947 */ /* 0x000fea0003800000 */
[----:B------:R3:W5:Y:S02]  /*ad00*/  LDG.E.U8 R0, desc[UR22][R28.64+0xc9] ;  /* 0x0000c9161c007981 */ /* 0x000764000c1e1100 */
.L_x_239:
[----:B------:R-:W-:Y:S05]  /*ad10*/  BSYNC B1 ;  /* 0x0000000000017941 */ /* 0x000fea0003800000 */
.L_x_238:
[----:B------:R-:W2:Y:S01]  /*ad20*/  LDL.LU R2, [R1+0x8] ;  /* 0x0000080001027983 */ /* 0x000ea20000300800 */
        /* <DEDUP_REMOVED lines=12> */
.L_x_241:
[----:B------:R-:W-:Y:S05]  /*adf0*/  BSYNC B1 ;  /* 0x0000000000017941 */ /* 0x000fea0003800000 */
.L_x_240:
        /* <DEDUP_REMOVED lines=13> */
.L_x_243:
[----:B------:R-:W-:Y:S05]  /*aed0*/  BSYNC B1 ;  /* 0x0000000000017941 */ /* 0x000fea0003800000 */
.L_x_242:
        /* <DEDUP_REMOVED lines=13> */
.L_x_245:
[----:B------:R-:W-:Y:S05]  /*afb0*/  BSYNC B1 ;  /* 0x0000000000017941 */ /* 0x000fea0003800000 */
.L_x_244:
        /* <DEDUP_REMOVED lines=13> */
.L_x_247:
[----:B------:R-:W-:Y:S05]  /*b090*/  BSYNC B1 ;  /* 0x0000000000017941 */ /* 0x000fea0003800000 */
.L_x_246:
        /* <DEDUP_REMOVED lines=13> */
.L_x_249:
[----:B------:R-:W-:Y:S05]  /*b170*/  BSYNC B1 ;  /* 0x0000000000017941 */ /* 0x000fea0003800000 */
.L_x_248:
        /* <DEDUP_REMOVED lines=13> */
.L_x_251:
[----:B------:R-:W-:Y:S05]  /*b250*/  BSYNC B1 ;  /* 0x0000000000017941 */ /* 0x000fea0003800000 */
.L_x_250:
        /* <DEDUP_REMOVED lines=13> */
.L_x_253:
[----:B------:R-:W-:Y:S05]  /*b330*/  BSYNC B1 ;  /* 0x0000000000017941 */ /* 0x000fea0003800000 */
.L_x_252:
        /* <DEDUP_REMOVED lines=13> */
.L_x_255:
[----:B------:R-:W-:Y:S05]  /*b410*/  BSYNC B1 ;  /* 0x0000000000017941 */ /* 0x000fea0003800000 */
.L_x_254:
        /* <DEDUP_REMOVED lines=13> */
.L_x_257:
[----:B------:R-:W-:Y:S05]  /*b4f0*/  BSYNC B1 ;  /* 0x0000000000017941 */ /* 0x000fea0003800000 */
.L_x_256:
        /* <DEDUP_REMOVED lines=13> */
.L_x_259:
[----:B------:R-:W-:Y:S05]  /*b5d0*/  BSYNC B1 ;  /* 0x0000000000017941 */ /* 0x000fea0003800000 */
.L_x_258:
        /* <DEDUP_REMOVED lines=13> */
.L_x_261:
[----:B------:R-:W-:Y:S05]  /*b6b0*/  BSYNC B1 ;  /* 0x0000000000017941 */ /* 0x000fea0003800000 */
.L_x_260:
        /* <DEDUP_REMOVED lines=13> */
.L_x_263:
[----:B------:R-:W-:Y:S05]  /*b790*/  BSYNC B1 ;  /* 0x0000000000017941 */ /* 0x000fea0003800000 */
.L_x_262:
        /* <DEDUP_REMOVED lines=13> */
.L_x_265:
[----:B------:R-:W-:Y:S05]  /*b870*/  BSYNC B1 ;  /* 0x0000000000017941 */ /* 0x000fea0003800000 */
.L_x_264:
        /* <DEDUP_REMOVED lines=13> */
.L_x_267:
[----:B------:R-:W-:Y:S05]  /*b950*/  BSYNC B1 ;  /* 0x0000000000017941 */ /* 0x000fea0003800000 */
.L_x_266:
        /* <DEDUP_REMOVED lines=13> */
.L_x_269:
[----:B------:R-:W-:Y:S05]  /*ba30*/  BSYNC B1 ;  /* 0x0000000000017941 */ /* 0x000fea0003800000 */
.L_x_268:
        /* <DEDUP_REMOVED lines=13> */
.L_x_271:
[----:B------:R-:W-:Y:S05]  /*bb10*/  BSYNC B1 ;  /* 0x0000000000017941 */ /* 0x000fea0003800000 */
.L_x_270:
        /* <DEDUP_REMOVED lines=13> */
.L_x_273:
[----:B------:R-:W-:Y:S05]  /*bbf0*/  BSYNC B1 ;  /* 0x0000000000017941 */ /* 0x000fea0003800000 */
.L_x_272:
        /* <DEDUP_REMOVED lines=13> */
.L_x_275:
[----:B------:R-:W-:Y:S05]  /*bcd0*/  BSYNC B1 ;  /* 0x0000000000017941 */ /* 0x000fea0003800000 */
.L_x_274:
        /* <DEDUP_REMOVED lines=13> */
.L_x_277:
[----:B------:R-:W-:Y:S05]  /*bdb0*/  BSYNC B1 ;  /* 0x0000000000017941 */ /* 0x000fea0003800000 */
.L_x_276:
        /* <DEDUP_REMOVED lines=13> */
.L_x_279:
[----:B------:R-:W-:Y:S05]  /*be90*/  BSYNC B1 ;  /* 0x0000000000017941 */ /* 0x000fea0003800000 */
.L_x_278:
        /* <DEDUP_REMOVED lines=13> */
.L_x_281:
[----:B------:R-:W-:Y:S05]  /*bf70*/  BSYNC B1 ;  /* 0x0000000000017941 */ /* 0x000fea0003800000 */
.L_x_280:
        /* <DEDUP_REMOVED lines=13> */
.L_x_283:
[----:B------:R-:W-:Y:S05]  /*c050*/  BSYNC B1 ;  /* 0x0000000000017941 */ /* 0x000fea0003800000 */
.L_x_282:
        /* <DEDUP_REMOVED lines=13> */
.L_x_285:
[----:B------:R-:W-:Y:S05]  /*c130*/  BSYNC B1 ;  /* 0x0000000000017941 */ /* 0x000fea0003800000 */
.L_x_284:
        /* <DEDUP_REMOVED lines=13> */
.L_x_287:
[----:B------:R-:W-:Y:S05]  /*c210*/  BSYNC B1 ;  /* 0x0000000000017941 */ /* 0x000fea0003800000 */
.L_x_286:
        /* <DEDUP_REMOVED lines=13> */
.L_x_289:
[----:B------:R-:W-:Y:S05]  /*c2f0*/  BSYNC B1 ;  /* 0x0000000000017941 */ /* 0x000fea0003800000 */
.L_x_288:
        /* <DEDUP_REMOVED lines=13> */
.L_x_291:
[----:B------:R-:W-:Y:S05]  /*c3d0*/  BSYNC B1 ;  /* 0x0000000000017941 */ /* 0x000fea0003800000 */
.L_x_290:
[----:B------:R-:W-:Y:S05]  /*c3e0*/  @P1 BRA `(.L_x_292) ;  /* 0x0000002000a01947 */ /* 0x000fea0003800000 */
[----:B------:R-:W2:Y:S01]  /*c3f0*/  LDL.LU R2, [R1+0x70] ;  /* 0x0000700001027983 */ /* 0x000ea20000300800 */
[----:B-----5:R-:W-:-:S04]  /*c400*/  LOP3.LUT R0, R0, 0xff, RZ, 0xc0, !PT ;  /* 0x000000ff00007812 */ /* 0x020fc800078ec0ff */
[----:B------:R-:W-:-:S05]  /*c410*/  F2FP.F16.E4M3.UNPACK_B R0, R0 ;  /* 0x00000000ff00723e */ /* 0x000fca00020006ff */
[----:B------:R-:W-:-:S05]  /*c420*/  HADD2.F32 R0, -RZ, R0.H0_H0 ;  /* 0x20000000ff007230 */ /* 0x000fca0000004100 */
[----:B------:R-:W-:-:S04]  /*c430*/  FMUL R0, R0, UR27 ;  /* 0x0000001b00007c20 */ /* 0x000fc80008400000 */
[----:B--2---:R-:W-:-:S05]  /*c440*/  FFMA R0, R2, UR26, R0 ;  /* 0x0000001a02007c23 */ /* 0x004fca0008000000 */
[----:B0-----:R-:W-:-:S05]  /*c450*/  F2FP.SATFINITE.E4M3.F32.PACK_AB_MERGE_C R3, RZ, R0, RZ ;  /* 0x00000000ff03723e */ /* 0x001fca00048070ff */
[----:B------:R0:W-:Y:S01]  /*c460*/  STG.E.U8 desc[UR22][R26.64+0xf9], R3 ;  /* 0x0000f9031a007986 */ /* 0x0001e2000c101116 */
[----:B------:R-:W-:Y:S05]  /*c470*/  BRA `(.L_x_292) ;  /* 0x00000020007c7947 */ /* 0x000fea0003800000 */
.L_x_35:
[----:B------:R-:W-:Y:S01]  /*c480*/  ISETP.GE.AND P1, PT, R39, 0x1, PT ;  /* 0x000000012700780c */ /* 0x000fe20003f26270 */
[----:B------:R-:W-:Y:S01]  /*c490*/  FMUL R226, R226, UR26 ;  /* 0x0000001ae2e27c20 */ /* 0x000fe20008400000 */
[----:B------:R-:W-:Y:S02]  /*c4a0*/  FMUL R227, R227, UR26 ;  /* 0x0000001ae3e37c20 */ /* 0x000fe40008400000 */
[C---:B------:R-:W-:Y:S02]  /*c4b0*/  ISETP.LT.OR P3, PT, R34.reuse, 0x2, !P1 ;  /* 0x000000022200780c */ /* 0x040fe40004f61670 */
[----:B------:R-:W-:Y:S02]  /*c4c0*/  ISETP.LT.OR P2, PT, R34, 0x1, !P1 ;  /* 0x000000012200780c */ /* 0x000fe40004f41670 */
[----:B------:R-:W-:Y:S02]  /*c4d0*/  F2FP.SATFINITE.E4M3.F32.PACK_AB_MERGE_C R29, RZ, R226, RZ ;  /* 0x000000e2ff1d723e */ /* 0x000fe400048070ff */
[----:B------:R-:W-:-:S02]  /*c4e0*/  F2FP.SATFINITE.E4M3.F32.PACK_AB_MERGE_C R227, RZ, R227, RZ ;  /* 0x000000e3ffe3723e */ /* 0x000fc400048070ff */
[----:B------:R-:W-:Y:S01]  /*c4f0*/  ISETP.GE.AND P0, PT, R39, 0x9, PT ;  /* 0x000000092700780c */ /* 0x000fe20003f06270 */
[----:B------:R-:W-:Y:S01]  /*c500*/  FMUL R225, R225, UR26 ;  /* 0x0000001ae1e17c20 */ /* 0x000fe20008400000 */
[----:B------:R-:W-:Y:S01]  /*c510*/  ISETP.LT.OR P5, PT, R34, 0x9, !P1 ;  /* 0x000000092200780c */ /* 0x000fe20004fa1670 */
[----:B------:R-:W-:Y:S01]  /*c520*/  FMUL R224, R224, UR26 ;  /* 0x0000001ae0e07c20 */ /* 0x000fe20008400000 */
[C---:B------:R-:W-:Y:S01]  /*c530*/  ISETP.LT.OR P4, PT, R34.reuse, 0x2, !P0 ;  /* 0x000000022200780c */ /* 0x040fe20004781670 */
[----:B------:R0:W-:Y:S01]  /*c540*/  @!P3 STG.E.U8 desc[UR22][R24.64+0x1], R29 ;  /* 0x0000011d1800b986 */ /* 0x0001e2000c101116 */
[C---:B------:R-:W-:Y:S02]  /*c550*/  ISETP.LT.OR P3, PT, R34.reuse, 0x1, !P0 ;  /* 0x000000012200780c */ /* 0x040fe40004761670 */
[C---:B------:R-:W-:Y:S01]  /*c560*/  ISETP.LT.OR P6, PT, R34.reuse, 0xa, !P1 ;  /* 0x0000000a2200780c */ /* 0x040fe20004fc1670 */
[----:B------:R1:W-:Y:S01]  /*c570*/  @!P2 STG.E.U8 desc[UR22][R24.64], R227 ;  /* 0x000000e31800a986 */ /* 0x0003e2000c101116 */
[----:B------:R-:W-:Y:S01]  /*c580*/  ISETP.LT.OR P2, PT, R34, 0x9, !P0 ;  /* 0x000000092200780c */ /* 0x000fe20004741670 */
[----:B------:R-:W-:Y:S01]  /*c590*/  FMUL R223, R223, UR26 ;  /* 0x0000001adfdf7c20 */ /* 0x000fe20008400000 */
[----:B------:R-:W-:Y:S01]  /*c5a0*/  FMUL R222, R222, UR26 ;  /* 0x0000001adede7c20 */ /* 0x000fe20008400000 */
[----:B------:R-:W-:Y:S01]  /*c5b0*/  FMUL R221, R221, UR26 ;  /* 0x0000001adddd7c20 */ /* 0x000fe20008400000 */
[----:B------:R-:W-:Y:S01]  /*c5c0*/  F2FP.SATFINITE.E4M3.F32.PACK_AB_MERGE_C R225, RZ, R225, RZ ;  /* 0x000000e1ffe1723e */ /* 0x000fe200048070ff */
[----:B------:R-:W2:Y:S01]  /*c5d0*/  LDL.LU R226, [R1+0x10] ;  /* 0x0000100001e27983 */ /* 0x000ea20000300800 */
[----:B------:R-:W-:-:S02]  /*c5e0*/  F2FP.SATFINITE.E4M3.F32.PACK_AB_MERGE_C R223, RZ, R223, RZ ;  /* 0x000000dfffdf723e */ /* 0x000fc400048070ff */
[----:B0-----:R-:W-:Y:S02]  /*c5f0*/  F2FP.SATFINITE.E4M3.F32.PACK_AB_MERGE_C R29, RZ, R224, RZ ;  /* 0x000000e0ff1d723e */ /* 0x001fe400048070ff */
[----:B------:R-:W-:Y:S01]  /*c600*/  F2FP.SATFINITE.E4M3.F32.PACK_AB_MERGE_C R31, RZ, R222, RZ ;  /* 0x000000deff1f723e */ /* 0x000fe200048070ff */
[----:B-1----:R-:W3:Y:S01]  /*c610*/  LDL.LU R227, [R1+0xc] ;  /* 0x00000c0001e37983 */ /* 0x002ee20000300800 */
[----:B------:R-:W-:Y:S01]  /*c620*/  F2FP.SATFINITE.E4M3.F32.PACK_AB_MERGE_C R221, RZ, R221, RZ ;  /* 0x000000ddffdd723e */ /* 0x000fe200048070ff */
[----:B------:R-:W-:Y:S02]  /*c630*/  FMUL R220, R220, UR26 ;  /* 0x0000001adcdc7c20 */ /* 0x000fe40008400000 */
[----:B------:R-:W4:Y:S04]  /*c640*/  LDL.LU R224, [R1+0x8] ;  /* 0x0000080001e07983 */ /* 0x000f280000300800 */
[----:B------:R-:W2:Y:S04]  /*c650*/  LDL.LU R222, [R1+0x4] ;  /* 0x0000040001de7983 */ /* 0x000ea80000300800 */
[----:B------:R0:W-:Y:S04]  /*c660*/  @!P3 STG.E.U8 desc[UR22][R26.64], R225 ;  /* 0x000000e11a00b986 */ /* 0x0001e8000c101116 */
[----:B------:R1:W-:Y:S04]  /*c670*/  @!P4 STG.E.U8 desc[UR22][R26.64+0x1], R29 ;  /* 0x0000011d1a00c986 */ /* 0x0003e8000c101116 */
[----:B------:R1:W-:Y:S04]  /*c680*/  @!P5 STG.E.U8 desc[UR22][R24.64+0x8], R223 ;  /* 0x000008df1800d986 */ /* 0x0003e8000c101116 */
[----:B0-----:R-:W3:Y:S04]  /*c690*/  LDL.LU R225, [R1+0x1c] ;  /* 0x00001c0001e17983 */ /* 0x001ee80000300800 */
[----:B------:R-:W-:Y:S01]  /*c6a0*/  @!P6 STG.E.U8 desc[UR22][R24.64+0x9], R31 ;  /* 0x0000091f1800e986 */ /* 0x000fe2000c101116 */
[----:B-1----:R-:W-:-:S03]  /*c6b0*/  F2FP.SATFINITE.E4M3.F32.PACK_AB_MERGE_C R29, RZ, R220, RZ ;  /* 0x000000dcff1d723e */ /* 0x002fc600048070ff */
[----:B------:R-:W3:Y:S01]  /*c6c0*/  LDL.LU R223, [R1+0x18] ;  /* 0x0000180001df7983 */ /* 0x000ee20000300800 */
[----:B------:R-:W-:-:S03]  /*c6d0*/  ISETP.LT.OR P3, PT, R34, 0xa, !P0 ;  /* 0x0000000a2200780c */ /* 0x000fc60004761670 */
[----:B------:R0:W-:Y:S04]  /*c6e0*/  @!P2 STG.E.U8 desc[UR22][R26.64+0x8], R221 ;  /* 0x000008dd1a00a986 */ /* 0x0001e8000c101116 */
[----:B0-----:R-:W3:Y:S01]  /*c6f0*/  LDL.LU R221, [R1+0x14] ;  /* 0x0000140001dd7983 */ /* 0x001ee20000300800 */
[C---:B------:R-:W-:Y:S01]  /*c700*/  ISETP.LT.OR P2, PT, R34.reuse, 0x11, !P1 ;  /* 0x000000112200780c */ /* 0x040fe20004f41670 */
[----:B------:R-:W-:Y:S01]  /*c710*/  FMUL R219, R219, UR26 ;  /* 0x0000001adbdb7c20 */ /* 0x000fe20008400000 */
[C---:B------:R-:W-:Y:S01]  /*c720*/  ISETP.LT.OR P4, PT, R34.reuse, 0x12, !P1 ;  /* 0x000000122200780c */ /* 0x040fe20004f81670 */
[----:B------:R-:W4:Y:S01]  /*c730*/  LDL.LU R220, [R1] ;  /* 0x0000000001dc7983 */ /* 0x000f220000300800 */
[----:B------:R-:W-:Y:S01]  /*c740*/  ISETP.LT.OR P5, PT, R34, 0x11, !P0 ;  /* 0x000000112200780c */ /* 0x000fe200047a1670 */
[----:B------:R-:W-:Y:S01]  /*c750*/  FMUL R218, R218, UR26 ;  /* 0x0000001adada7c20 */ /* 0x000fe20008400000 */
[----:B------:R-:W-:Y:S01]  /*c760*/  ISETP.LT.OR P6, PT, R34, 0x12, !P0 ;  /* 0x000000122200780c */ /* 0x000fe200047c1670 */
[----:B------:R-:W-:Y:S01]  /*c770*/  FMUL R217, R217, UR26 ;  /* 0x0000001ad9d97c20 */ /* 0x000fe20008400000 */
[----:B------:R-:W-:Y:S01]  /*c780*/  FMUL R216, R216, UR26 ;  /* 0x0000001ad8d87c20 */ /* 0x000fe20008400000 */
[----:B------:R-:W-:-:S02]  /*c790*/  F2FP.SATFINITE.E4M3.F32.PACK_AB_MERGE_C R219, RZ, R219, RZ ;  /* 0x000000dbffdb723e */ /* 0x000fc400048070ff */
[----:B------:R-:W-:Y:S02]  /*c7a0*/  F2FP.SATFINITE.E4M3.F32.PACK_AB_MERGE_C R31, RZ, R218, RZ ;  /* 0x000000daff1f723e */ /* 0x000fe400048070ff */
[----:B------:R-:W-:Y:S02]  /*c7b0*/  F2FP.SATFINITE.E4M3.F32.PACK_AB_MERGE_C R217, RZ, R217, RZ ;  /* 0x000000d9ffd9723e */ /* 0x000fe400048070ff */
[----:B------:R-:W-:Y:S01]  /*c7c0*/  F2FP.SATFINITE.E4M3.F32.PACK_AB_MERGE_C R33, RZ, R216, RZ ;  /* 0x000000d8ff21723e */ /* 0x000fe200048070ff */
[----:B------:R0:W-:Y:S01]  /*c7d0*/  @!P3 STG.E.U8 desc[UR22][R26.64+0x9], R29 ;  /* 0x0000091d1a00b986 */ /* 0x0001e2000c101116 */
[----:B------:R-:W-:-:S03]  /*c7e0*/  ISETP.LT.OR P3, PT, R34, 0x19, !P1 ;  /* 0x000000192200780c */ /* 0x000fc60004f61670 */
[----:B------:R-:W-:Y:S01]  /*c7f0*/  @!P2 STG.E.U8 desc[UR22][R24.64+0x10], R219 ;  /* 0x000010db1800a986 */ /* 0x000fe2000c101116 */
[----:B------:R-:W-:-:S03]  /*c800*/  ISETP.LT.OR P2, PT, R34, 0x21, !P1 ;  /* 0x000000212200780c */ /* 0x000fc60004f41670 */
[----:B------:R1:W-:Y:S01]  /*c810*/  @!P4 STG.E.U8 desc[UR22][R24.64+0x11], R31 ;  /* 0x0000111f1800c986 */ /* 0x0003e2000c101116 */
[----:B------:R-:W-:-:S03]  /*c820*/  ISETP.LT.OR P4, PT, R34, 0x1a, !P1 ;  /* 0x0000001a2200780c */ /* 0x000fc60004f81670 */
[----:B------:R-:W-:Y:S01]  /*c830*/  @!P5 STG.E.U8 desc[UR22][R26.64+0x10], R217 ;  /* 0x000010d91a00d986 */ /* 0x000fe2000c101116 */
[----:B------:R-:W-:-:S03]  /*c840*/  ISETP.LT.OR P5, PT, R34, 0x19, !P0 ;  /* 0x000000192200780c */ /* 0x000fc600047a1670 */
[----:B------:R-:W-:Y:S01]  /*c850*/  @!P6 STG.E.U8 desc[UR22][R26.64+0x11], R33 ;  /* 0x000011211a00e986 */ /* 0x000fe2000c101116 */
[----:B------:R-:W-:Y:S01]  /*c860*/  ISETP.LT.OR P6, PT, R34, 0x1a, !P0 ;  /* 0x0000001a2200780c */ /* 0x000fe200047c1670 */
[----:B------:R-:W-:Y:S01]  /*c870*/  FMUL R215, R215, UR26 ;  /* 0x0000001ad7d77c20 */ /* 0x000fe20008400000 */
[----:B------:R-:W-:Y:S01]  /*c880*/  FMUL R214, R214, UR26 ;  /* 0x0000001ad6d67c20 */ /* 0x000fe20008400000 */
[----:B------:R-:W-:Y:S01]  /*c890*/  FMUL R213, R213, UR26 ;  /* 0x0000001ad5d57c20 */ /* 0x000fe20008400000 */
[----:B------:R-:W-:Y:S01]  /*c8a0*/  FMUL R212, R212, UR26 ;  /* 0x0000001ad4d47c20 */ /* 0x000fe20008400000 */
[----:B------:R-:W-:Y:S01]  /*c8b0*/  FMUL R211, R211, UR26 ;  /* 0x0000001ad3d37c20 */ /* 0x000fe20008400000 */
[----:B------:R-:W-:Y:S02]  /*c8c0*/  F2FP.SATFINITE.E4M3.F32.PACK_AB_MERGE_C R215, RZ, R215, RZ ;  /* 0x000000d7ffd7723e */ /* 0x000fe400048070ff */
[----:B0-----:R-:W-:Y:S02]  /*c8d0*/  F2FP.SATFINITE.E4M3.F32.PACK_AB_MERGE_C R29, RZ, R214, RZ ;  /* 0x000000d6ff1d723e */ /* 0x001fe400048070ff */
[----:B------:R-:W-:-:S02]  /*c8e0*/  F2FP.SATFINITE.E4M3.F32.PACK_AB_MERGE_C R213, RZ, R213, RZ ;  /* 0x000000d5ffd5723e */ /* 0x000fc400048070ff */
[----:B-1----:R-:W-:Y:S02]  /*c8f0*/  F2FP.SATFINITE.E4M3.F32.PACK_AB_MERGE_C R31, RZ, R212, RZ ;  /* 0x000000d4ff1f723e */ /* 0x002fe400048070ff */
[----:B------:R-:W-:Y:S01]  /*c900*/  F2FP.SATFINITE.E4M3.F32.PACK_AB_MERGE_C R211, RZ, R211, RZ ;  /* 0x000000d3ffd3723e */ /* 0x000fe200048070ff */
[----:B------:R-:W-:Y:S01]  /*c910*/  @!P3 STG.E.U8 desc[UR22][R24.64+0x18], R215 ;  /* 0x000018d71800b986 */ /* 0x000fe2000c101116 */
[----:B------:R-:W-:-:S03]  /*c920*/  ISETP.LT.OR P3, PT, R34, 0x22, !P1 ;  /* 0x000000222200780c */ /* 0x000fc60004f61670 */
[----:B------:R0:W-:Y:S01]  /*c930*/  @!P4 STG.E.U8 desc[UR22][R24.64+0x19], R29 ;  /* 0x0000191d1800c986 */ /* 0x0001e2000c101116 */
[----:B------:R-:W-:-:S03]  /*c940*/  ISETP.LT.OR P4, PT, R34, 0x22, !P0 ;  /* 0x000000222200780c */ /* 0x000fc60004781670 */
[----:B------:R-:W-:Y:S01]  /*c950*/  @!P5 STG.E.U8 desc[UR22][R26.64+0x18], R213 ;  /* 0x000018d51a00d986 */ /* 0x000fe2000c101116 */
[----:B------:R-:W-:-:S03]  /*c960*/  ISETP.LT.OR P5, PT, R34, 0x29, !P1 ;  /* 0x000000292200780c */ /* 0x000fc60004fa1670 */
[----:B------:R1:W-:Y:S01]  /*c970*/  @!P6 STG.E.U8 desc[UR22][R26.64+0x19], R31 ;  /* 0x0000191f1a00e986 */ /* 0x0003e2000c101116 */
        /* <DEDUP_REMOVED lines=8> */
[----:B0-----:R-:W-:Y:S02]  /*ca00*/  F2FP.SATFINITE.E4M3.F32.PACK_AB_MERGE_C R29, RZ, R210, RZ ;  /* 0x000000d2ff1d723e */ /* 0x001fe400048070ff */
[----:B------:R-:W-:Y:S02]  /*ca10*/  F2FP.SATFINITE.E4M3.F32.PACK_AB_MERGE_C R209, RZ, R209, RZ ;  /* 0x000000d1ffd1723e */ /* 0x000fe400048070ff */
[----:B-1----:R-:W-:-:S02]  /*ca20*/  F2FP.SATFINITE.E4M3.F32.PACK_AB_MERGE_C R31, RZ, R208, RZ ;  /* 0x000000d0ff1f723e */ /* 0x002fc400048070ff */
        /* <DEDUP_REMOVED lines=228> */
[----:B------:R-:W-:Y:S01]  /*d870*/  @!P6 STG.E.U8 desc[UR22][R26.64+0x91], R31 ;  /* 0x0000911f1a00e986 */ /* 0x000fe2000c101116 */
[----:B------:R-:W-:-:S03]  /*d880*/  ISETP.LT.OR P6, PT, R34, 0xa2, !P1 ;  /* 0x000000a22200780c */ /* 0x000fc60004fc1670 */
[----:B------:R1:W-:Y:S01]  /*d890*/  @!P2 STG.E.U8 desc[UR22][R24.64+0x98], R23 ;  /* 0x000098171800a986 */ /* 0x0003e2000c101116 */
        /* <DEDUP_REMOVED lines=8> */
[----:B------:R-:W-:-:S02]  /*d920*/  F2FP.SATFINITE.E4M3.F32.PACK_AB_MERGE_C R19, RZ, R19, RZ ;  /* 0x00000013ff13723e */ /* 0x000fc400048070ff */
[----:B-1----:R-:W-:Y:S02]  /*d930*/  F2FP.SATFINITE.E4M3.F32.PACK_AB_MERGE_C R23, RZ, R20, RZ ;  /* 0x00000014ff17723e */ /* 0x002fe400048070ff */
[----:B------:R-:W-:Y:S01]  /*d940*/  F2FP.SATFINITE.E4M3.F32.PACK_AB_MERGE_C R31, RZ, R18, RZ ;  /* 0x00000012ff1f723e */ /* 0x000fe200048070ff */
[----:B------:R-:W-:Y:S01]  /*d950*/  @!P3 STG.E.U8 desc[UR22][R24.64+0x99], R29 ;  /* 0x0000991d1800b986 */ /* 0x000fe2000c101116 */
[----:B------:R-:W-:-:S03]  /*d960*/  ISETP.LT.OR P3, PT, R34, 0xa1, !P0 ;  /* 0x000000a12200780c */ /* 0x000fc60004761670 */
[----:B------:R-:W-:Y:S01]  /*d970*/  @!P2 STG.E.U8 desc[UR22][R26.64+0x98], R21 ;  /* 0x000098151a00a986 */ /* 0x000fe2000c101116 */
        /* <DEDUP_REMOVED lines=15> */
[----:B------:R-:W-:Y:S02]  /*da70*/  F2FP.SATFINITE.E4M3.F32.PACK_AB_MERGE_C R21, RZ, R14, RZ ;  /* 0x0000000eff15723e */ /* 0x000fe400048070ff */
[----:B------:R-:W-:Y:S01]  /*da80*/  F2FP.SATFINITE.E4M3.F32.PACK_AB_MERGE_C R13, RZ, R13, RZ ;  /* 0x0000000dff0d723e */ /* 0x000fe200048070ff */
[----:B------:R-:W-:Y:S01]  /*da90*/  @!P3 STG.E.U8 desc[UR22][R26.64+0xa0], R17 ;  /* 0x0000a0111a00b986 */ /* 0x000fe2000c101116 */
[----:B------:R-:W-:-:S03]  /*daa0*/  ISETP.LT.OR P3, PT, R34, 0xaa, !P0 ;  /* 0x000000aa2200780c */ /* 0x000fc60004761670 */
[----:B------:R-:W-:Y:S01]  /*dab0*/  @!P4 STG.E.U8 desc[UR22][R26.64+0xa1], R19 ;  /* 0x0000a1131a00c986 */ /* 0x000fe2000c101116 */
[----:B------:R-:W-:-:S03]  /*dac0*/  ISETP.LT.OR P4, PT, R34, 0xb2, !P1 ;  /* 0x000000b22200780c */ /* 0x000fc60004f81670 */
[----:B------:R0:W-:Y:S01]  /*dad0*/  @!P5 STG.E.U8 desc[UR22][R24.64+0xa8], R15 ;  /* 0x0000a80f1800d986 */ /* 0x0001e2000c101116 */
[----:B------:R-:W-:-:S03]  /*dae0*/  ISETP.LT.OR P5, PT, R34, 0xb1, !P0 ;  /* 0x000000b12200780c */ /* 0x000fc600047a1670 */
[----:B------:R-:W-:Y:S01]  /*daf0*/  @!P6 STG.E.U8 desc[UR22][R24.64+0xa9], R21 ;  /* 0x0000a9151800e986 */ /* 0x000fe2000c101116 */
[----:B------:R-:W-:-:S03]  /*db00*/  FMUL R12, R12, UR26 ;  /* 0x0000001a0c0c7c20 */ /* 0x000fc60008400000 */
[----:B------:R1:W-:Y:S01]  /*db10*/  @!P2 STG.E.U8 desc[UR22][R26.64+0xa8], R13 ;  /* 0x0000a80d1a00a986 */ /* 0x0003e2000c101116 */
[----:B------:R-:W-:Y:S01]  /*db20*/  ISETP.LT.OR P2, PT, R34, 0xb1, !P1 ;  /* 0x000000b12200780c */ /* 0x000fe20004f41670 */
[----:B------:R-:W-:Y:S01]  /*db30*/  FMUL R11, R11, UR26 ;  /* 0x0000001a0b0b7c20 */ /* 0x000fe20008400000 */
[----:B------:R-:W-:Y:S01]  /*db40*/  FMUL R10, R10, UR26 ;  /* 0x0000001a0a0a7c20 */ /* 0x000fe20008400000 */
[----:B------:R-:W-:Y:S01]  /*db50*/  FMUL R9, R9, UR26 ;  /* 0x0000001a09097c20 */ /* 0x000fe20008400000 */
[----:B------:R-:W-:Y:S02]  /*db60*/  ISETP.LT.OR P6, PT, R34, 0xb2, !P0 ;  /* 0x000000b22200780c */ /* 0x000fe400047c1670 */
[----:B0-----:R-:W-:Y:S01]  /*db70*/  F2FP.SATFINITE.E4M3.F32.PACK_AB_MERGE_C R15, RZ, R12, RZ ;  /* 0x0000000cff0f723e */ /* 0x001fe200048070ff */
[----:B------:R-:W-:Y:S01]  /*db80*/  FMUL R8, R8, UR26 ;  /* 0x0000001a08087c20 */ /* 0x000fe20008400000 */
[----:B------:R-:W-:Y:S02]  /*db90*/  F2FP.SATFINITE.E4M3.F32.PACK_AB_MERGE_C R11, RZ, R11, RZ ;  /* 0x0000000bff0b723e */ /* 0x000fe400048070ff */
[----:B------:R-:W-:-:S02]  /*dba0*/  F2FP.SATFINITE.E4M3.F32.PACK_AB_MERGE_C R9, RZ, R9, RZ ;  /* 0x00000009ff09723e */ /* 0x000fc400048070ff */
[----:B-1----:R-:W-:Y:S01]  /*dbb0*/  F2FP.SATFINITE.E4M3.F32.PACK_AB_MERGE_C R13, RZ, R10, RZ ;  /* 0x0000000aff0d723e */ /* 0x002fe200048070ff */
[----:B------:R-:W-:Y:S01]  /*dbc0*/  @!P3 STG.E.U8 desc[UR22][R26.64+0xa9], R15 ;  /* 0x0000a90f1a00b986 */ /* 0x000fe2000c101116 */
[----:B------:R-:W-:Y:S02]  /*dbd0*/  F2FP.SATFINITE.E4M3.F32.PACK_AB_MERGE_C R17, RZ, R8, RZ ;  /* 0x00000008ff11723e */ /* 0x000fe400048070ff */
[C---:B------:R-:W-:Y:S01]  /*dbe0*/  ISETP.LT.OR P3, PT, R34.reuse, 0xb9, !P1 ;  /* 0x000000b92200780c */ /* 0x040fe20004f61670 */
[----:B------:R-:W-:Y:S04]  /*dbf0*/  @!P2 STG.E.U8 desc[UR22][R24.64+0xb0], R11 ;  /* 0x0000b00b1800a986 */ /* 0x000fe8000c101116 */
[----:B------:R-:W-:Y:S01]  /*dc00*/  @!P4 STG.E.U8 desc[UR22][R24.64+0xb1], R13 ;  /* 0x0000b10d1800c986 */ /* 0x000fe2000c101116 */
[----:B------:R-:W-:-:S03]  /*dc10*/  ISETP.LT.OR P4, PT, R34, 0xba, !P1 ;  /* 0x000000ba2200780c */ /* 0x000fc60004f81670 */
[----:B------:R0:W-:Y:S01]  /*dc20*/  @!P5 STG.E.U8 desc[UR22][R26.64+0xb0], R9 ;  /* 0x0000b0091a00d986 */ /* 0x0001e2000c101116 */
[----:B------:R-:W-:Y:S01]  /*dc30*/  ISETP.LT.OR P5, PT, R34, 0xb9, !P0 ;  /* 0x000000b92200780c */ /* 0x000fe200047a1670 */
[----:B------:R-:W-:Y:S01]  /*dc40*/  FMUL R7, R7, UR26 ;  /* 0x0000001a07077c20 */ /* 0x000fe20008400000 */
[----:B------:R-:W-:Y:S01]  /*dc50*/  FMUL R6, R6, UR26 ;  /* 0x0000001a06067c20 */ /* 0x000fe20008400000 */
[----:B-----5:R-:W-:Y:S01]  /*dc60*/  FMUL R5, R5, UR26 ;  /* 0x0000001a05057c20 */ /* 0x020fe20008400000 */
[----:B------:R-:W-:Y:S01]  /*dc70*/  @!P6 STG.E.U8 desc[UR22][R26.64+0xb1], R17 ;  /* 0x0000b1111a00e986 */ /* 0x000fe2000c101116 */
[C---:B------:R-:W-:Y:S02]  /*dc80*/  ISETP.LT.OR P6, PT, R34.reuse, 0xba, !P0 ;  /* 0x000000ba2200780c */ /* 0x040fe400047c1670 */
[----:B------:R-:W-:Y:S01]  /*dc90*/  ISETP.LT.OR P2, PT, R34, 0xc1, !P1 ;  /* 0x000000c12200780c */ /* 0x000fe20004f41670 */
[----:B------:R-:W-:Y:S01]  /*dca0*/  FMUL R4, R4, UR26 ;  /* 0x0000001a04047c20 */ /* 0x000fe20008400000 */
[----:B------:R-:W-:-:S02]  /*dcb0*/  F2FP.SATFINITE.E4M3.F32.PACK_AB_MERGE_C R7, RZ, R7, RZ ;  /* 0x00000007ff07723e */ /* 0x000fc400048070ff */
[----:B0-----:R-:W-:Y:S01]  /*dcc0*/  F2FP.SATFINITE.E4M3.F32.PACK_AB_MERGE_C R9, RZ, R6, RZ ;  /* 0x00000006ff09723e */ /* 0x001fe200048070ff */
[----:B------:R-:W-:Y:S01]  /*dcd0*/  FMUL R3, R3, UR26 ;  /* 0x0000001a03037c20 */ /* 0x000fe20008400000 */
[----:B------:R-:W-:Y:S01]  /*dce0*/  F2FP.SATFINITE.E4M3.F32.PACK_AB_MERGE_C R5, RZ, R5, RZ ;  /* 0x00000005ff05723e */ /* 0x000fe200048070ff */
[----:B------:R-:W-:Y:S01]  /*dcf0*/  FMUL R2, R2, UR26 ;  /* 0x0000001a02027c20 */ /* 0x000fe20008400000 */
[----:B------:R0:W-:Y:S01]  /*dd00*/  @!P3 STG.E.U8 desc[UR22][R24.64+0xb8], R7 ;  /* 0x0000b8071800b986 */ /* 0x0001e2000c101116 */
[----:B------:R-:W-:Y:S01]  /*dd10*/  F2FP.SATFINITE.E4M3.F32.PACK_AB_MERGE_C R11, RZ, R4, RZ ;  /* 0x00000004ff0b723e */ /* 0x000fe200048070ff */
[----:B------:R-:W-:Y:S02]  /*dd20*/  FMUL R0, R0, UR26 ;  /* 0x0000001a00007c20 */ /* 0x000fe40008400000 */
[----:B------:R-:W-:Y:S01]  /*dd30*/  @!P4 STG.E.U8 desc[UR22][R24.64+0xb9], R9 ;  /* 0x0000b9091800c986 */ /* 0x000fe2000c101116 */
[----:B------:R-:W-:Y:S01]  /*dd40*/  F2FP.SATFINITE.E4M3.F32.PACK_AB_MERGE_C R13, RZ, R3, RZ ;  /* 0x00000003ff0d723e */ /* 0x000fe200048070ff */
[----:B--2---:R-:W-:-:S02]  /*dd50*/  FMUL R4, R222, UR26 ;  /* 0x0000001ade047c20 */ /* 0x004fc40008400000 */
[----:B------:R1:W-:Y:S04]  /*dd60*/  @!P5 STG.E.U8 desc[UR22][R26.64+0xb8], R5 ;  /* 0x0000b8051a00d986 */ /* 0x0003e8000c101116 */
[----:B------:R-:W2:Y:S01]  /*dd70*/  LDL.LU R222, [R1+0x20] ;  /* 0x0000200001de7983 */ /* 0x000ea20000300800 */
[----:B----4-:R-:W-:Y:S01]  /*dd80*/  FMUL R3, R220, UR26 ;  /* 0x0000001adc037c20 */ /* 0x010fe20008400000 */
[----:B0-----:R-:W-:Y:S02]  /*dd90*/  F2FP.SATFINITE.E4M3.F32.PACK_AB_MERGE_C R7, RZ, R0, RZ ;  /* 0x00000000ff07723e */ /* 0x001fe400048070ff */
[----:B------:R-:W-:Y:S01]  /*dda0*/  @!P6 STG.E.U8 desc[UR22][R26.64+0xb9], R11 ;  /* 0x0000b90b1a00e986 */ /* 0x000fe2000c101116 */
[----:B-1----:R-:W-:Y:S01]  /*ddb0*/  F2FP.SATFINITE.E4M3.F32.PACK_AB_MERGE_C R5, RZ, R2, RZ ;  /* 0x00000002ff05723e */ /* 0x002fe200048070ff */
[----:B------:R-:W-:-:S02]  /*ddc0*/  FMUL R2, R224, UR26 ;  /* 0x0000001ae0027c20 */ /* 0x000fc40008400000 */
[----:B------:R-:W4:Y:S01]  /*ddd0*/  LDL.LU R224, [R1+0x24] ;  /* 0x0000240001e07983 */ /* 0x000f220000300800 */
[----:B---3--:R-:W-:-:S03]  /*dde0*/  FMUL R0, R227, UR26 ;  /* 0x0000001ae3007c20 */ /* 0x008fc60008400000 */
[----:B------:R0:W-:Y:S04]  /*ddf0*/  @!P2 STG.E.U8 desc[UR22][R24.64+0xc0], R13 ;  /* 0x0000c00d1800a986 */ /* 0x0001e8000c101116 */
[----:B------:R-:W3:Y:S04]  /*de00*/  LDL.LU R220, [R1+0x28] ;  /* 0x0000280001dc7983 */ /* 0x000ee80000300800 */
[----:B------:R-:W3:Y:S01]  /*de10*/  LDL.LU R227, [R1+0x2c] ;  /* 0x00002c0001e37983 */ /* 0x000ee20000300800 */
[----:B0-----:R-:W-:Y:S01]  /*de20*/  F2FP.SATFINITE.E4M3.F32.PACK_AB_MERGE_C R13, RZ, R2, RZ ;  /* 0x00000002ff0d723e */ /* 0x001fe200048070ff */
[----:B------:R-:W-:-:S02]  /*de30*/  FMUL R2, R226, UR26 ;  /* 0x0000001ae2027c20 */ /* 0x000fc40008400000 */
[----:B------:R-:W3:Y:S01]  /*de40*/  LDL.LU R226, [R1+0x30] ;  /* 0x0000300001e27983 */ /* 0x000ee20000300800 */
[C---:B------:R-:W-:Y:S02]  /*de50*/  ISETP.LT.OR P3, PT, R34.reuse, 0xc2, !P1 ;  /* 0x000000c22200780c */ /* 0x040fe40004f61670 */
[C---:B------:R-:W-:Y:S02]  /*de60*/  ISETP.LT.OR P4, PT, R34.reuse, 0xc2, !P0 ;  /* 0x000000c22200780c */ /* 0x040fe40004781670 */
[C---:B------:R-:W-:Y:S02]  /*de70*/  ISETP.LT.OR P2, PT, R34.reuse, 0xc1, !P0 ;  /* 0x000000c12200780c */ /* 0x040fe40004741670 */
[C---:B------:R-:W-:Y:S02]  /*de80*/  ISETP.LT.OR P6, PT, R34.reuse, 0xca, !P1 ;  /* 0x000000ca2200780c */ /* 0x040fe40004fc1670 */
[----:B------:R-:W-:Y:S02]  /*de90*/  F2FP.SATFINITE.E4M3.F32.PACK_AB_MERGE_C R9, RZ, R3, RZ ;  /* 0x00000003ff09723e */ /* 0x000fe400048070ff */
[----:B------:R-:W-:-:S03]  /*dea0*/  ISETP.LT.OR P5, PT, R34, 0xc9, !P1 ;  /* 0x000000c92200780c */ /* 0x000fc60004fa1670 */
[----:B------:R0:W-:Y:S01]  /*deb0*/  @!P3 STG.E.U8 desc[UR22][R24.64+0xc1], R5 ;  /* 0x0000c1051800b986 */ /* 0x0001e2000c101116 */
[----:B------:R-:W-:-:S03]  /*dec0*/  ISETP.LT.OR P3, PT, R34, 0xc9, !P0 ;  /* 0x000000c92200780c */ /* 0x000fc60004761670 */
[----:B------:R-:W-:Y:S01]  /*ded0*/  @!P4 STG.E.U8 desc[UR22][R26.64+0xc1], R9 ;  /* 0x0000c1091a00c986 */ /* 0x000fe2000c101116 */
[----:B------:R-:W-:Y:S01]  /*dee0*/  ISETP.LT.OR P4, PT, R34, 0xca, !P0 ;  /* 0x000000ca2200780c */ /* 0x000fe20004781670 */
[----:B------:R-:W-:Y:S02]  /*def0*/  FMUL R3, R221, UR26 ;  /* 0x0000001add037c20 */ /* 0x000fe40008400000 */
[----:B------:R-:W3:Y:S01]  /*df00*/  LDL.LU R221, [R1+0x34] ;  /* 0x0000340001dd7983 */ /* 0x000ee20000300800 */
[----:B0-----:R-:W-:Y:S01]  /*df10*/  F2FP.SATFINITE.E4M3.F32.PACK_AB_MERGE_C R5, RZ, R0, RZ ;  /* 0x00000000ff05723e */ /* 0x001fe200048070ff */
[----:B------:R-:W-:Y:S01]  /*df20*/  FMUL R0, R225, UR26 ;  /* 0x0000001ae1007c20 */ /* 0x000fe20008400000 */
[----:B------:R-:W-:Y:S01]  /*df30*/  F2FP.SATFINITE.E4M3.F32.PACK_AB_MERGE_C R11, RZ, R4, RZ ;  /* 0x00000004ff0b723e */ /* 0x000fe200048070ff */
[----:B------:R0:W-:Y:S01]  /*df40*/  @!P2 STG.E.U8 desc[UR22][R26.64+0xc0], R7 ;  /* 0x0000c0071a00a986 */ /* 0x0001e2000c101116 */
[----:B------:R-:W-:-:S03]  /*df50*/  FMUL R4, R223, UR26 ;  /* 0x0000001adf047c20 */ /* 0x000fc60008400000 */
[----:B------:R1:W-:Y:S04]  /*df60*/  @!P6 STG.E.U8 desc[UR22][R24.64+0xc9], R13 ;  /* 0x0000c90d1800e986 */ /* 0x0003e8000c101116 */
[----:B------:R-:W3:Y:S01]  /*df70*/  LDL.LU R223, [R1+0x38] ;  /* 0x0000380001df7983 */ /* 0x000ee20000300800 */
[----:B0-----:R-:W-:-:S03]  /*df80*/  F2FP.SATFINITE.E4M3.F32.PACK_AB_MERGE_C R7, RZ, R2, RZ ;  /* 0x00000002ff07723e */ /* 0x001fc600048070ff */
[----:B------:R-:W3:Y:S01]  /*df90*/  LDL.LU R225, [R1+0x3c] ;  /* 0x00003c0001e17983 */ /* 0x000ee20000300800 */
[----:B-1----:R-:W-:-:S03]  /*dfa0*/  F2FP.SATFINITE.E4M3.F32.PACK_AB_MERGE_C R13, RZ, R0, RZ ;  /* 0x00000000ff0d723e */ /* 0x002fc600048070ff */
[----:B------:R-:W-:Y:S04]  /*dfb0*/  @!P5 STG.E.U8 desc[UR22][R24.64+0xc8], R11 ;  /* 0x0000c80b1800d986 */ /* 0x000fe8000c101116 */
[----:B------:R0:W-:Y:S04]  /*dfc0*/  @!P3 STG.E.U8 desc[UR22][R26.64+0xc8], R5 ;  /* 0x0000c8051a00b986 */ /* 0x0001e8000c101116 */
[----:B------:R1:W-:Y:S01]  /*dfd0*/  @!P4 STG.E.U8 desc[UR22][R26.64+0xc9], R7 ;  /* 0x0000c9071a00c986 */ /* 0x0003e2000c101116 */
[----:B--2---:R-:W-:-:S03]  /*dfe0*/  FMUL R0, R222, UR26 ;  /* 0x0000001ade007c20 */ /* 0x004fc60008400000 */
[----:B------:R-:W2:Y:S02]  /*dff0*/  LDL.LU R222, [R1+0x40] ;  /* 0x0000400001de7983 */ /* 0x000ea40000300800 */
[----:B0-----:R-:W-:Y:S01]  /*e000*/  F2FP.SATFINITE.E4M3.F32.PACK_AB_MERGE_C R5, RZ, R0, RZ ;  /* 0x00000000ff05723e */ /* 0x001fe200048070ff */
[----:B----4-:R-:W-:Y:S02]  /*e010*/  FMUL R2, R224, UR26 ;  /* 0x0000001ae0027c20 */ /* 0x010fe40008400000 */
[----:B------:R-:W4:Y:S03]  /*e020*/  LDL.LU R224, [R1+0x44] ;  /* 0x0000440001e07983 */ /* 0x000f260000300800 */
[----:B-1----:R-:W-:Y:S01]  /*e030*/  F2FP.SATFINITE.E4M3.F32.PACK_AB_MERGE_C R7, RZ, R2, RZ ;  /* 0x00000002ff07723e */ /* 0x002fe200048070ff */
[----:B---3--:R-:W-:Y:S02]  /*e040*/  FMUL R0, R227, UR26 ;  /* 0x0000001ae3007c20 */ /* 0x008fe40008400000 */
[----:B------:R-:W3:Y:S01]  /*e050*/  LDL.LU R227, [R1+0x48] ;  /* 0x0000480001e37983 */ /* 0x000ee20000300800 */
[----:B------:R-:W-:-:S03]  /*e060*/  FMUL R2, R226, UR26 ;  /* 0x0000001ae2027c20 */ /* 0x000fc60008400000 */
[----:B------:R-:W3:Y:S01]  /*e070*/  LDL.LU R226, [R1+0x4c] ;  /* 0x00004c0001e27983 */ /* 0x000ee20000300800 */
[C---:B------:R-:W-:Y:S02]  /*e080*/  ISETP.LT.OR P5, PT, R34.reuse, 0xd1, !P1 ;  /* 0x000000d12200780c */ /* 0x040fe40004fa1670 */
[C---:B------:R-:W-:Y:S01]  /*e090*/  ISETP.LT.OR P6, PT, R34.reuse, 0xd2, !P1 ;  /* 0x000000d22200780c */ /* 0x040fe20004fc1670 */
[----:B------:R-:W3:Y:S01]  /*e0a0*/  LDL.LU R218, [R1+0x50] ;  /* 0x0000500001da7983 */ /* 0x000ee20000300800 */
[C---:B------:R-:W-:Y:S02]  /*e0b0*/  ISETP.LT.OR P2, PT, R34.reuse, 0xd1, !P0 ;  /* 0x000000d12200780c */ /* 0x040fe40004741670 */
[----:B------:R-:W-:Y:S02]  /*e0c0*/  F2FP.SATFINITE.E4M3.F32.PACK_AB_MERGE_C R9, RZ, R3, RZ ;  /* 0x00000003ff09723e */ /* 0x000fe400048070ff */
[----:B------:R-:W-:Y:S02]  /*e0d0*/  F2FP.SATFINITE.E4M3.F32.PACK_AB_MERGE_C R11, RZ, R4, RZ ;  /* 0x00000004ff0b723e */ /* 0x000fe400048070ff */
[----:B------:R-:W-:-:S03]  /*e0e0*/  ISETP.LT.OR P3, PT, R34, 0xd2, !P0 ;  /* 0x000000d22200780c */ /* 0x000fc60004761670 */
[----:B------:R-:W-:Y:S01]  /*e0f0*/  @!P5 STG.E.U8 desc[UR22][R24.64+0xd0], R9 ;  /* 0x0000d0091800d986 */ /* 0x000fe2000c101116 */
[----:B------:R-:W-:-:S03]  /*e100*/  ISETP.LT.OR P4, PT, R34, 0xd9, !P0 ;  /* 0x000000d92200780c */ /* 0x000fc60004781670 */
[----:B------:R0:W-:Y:S01]  /*e110*/  @!P6 STG.E.U8 desc[UR22][R24.64+0xd1], R11 ;  /* 0x0000d10b1800e986 */ /* 0x0001e2000c101116 */
[----:B------:R-:W-:-:S03]  /*e120*/  ISETP.LT.OR P6, PT, R34, 0xda, !P1 ;  /* 0x000000da2200780c */ /* 0x000fc60004fc1670 */
[----:B------:R1:W-:Y:S01]  /*e130*/  @!P2 STG.E.U8 desc[UR22][R26.64+0xd0], R13 ;  /* 0x0000d00d1a00a986 */ /* 0x0003e2000c101116 */
[----:B------:R-:W-:Y:S01]  /*e140*/  ISETP.LT.OR P2, PT, R34, 0xd9, !P1 ;  /* 0x000000d92200780c */ /* 0x000fe20004f41670 */
[----:B------:R-:W-:Y:S02]  /*e150*/  FMUL R3, R220, UR26 ;  /* 0x0000001adc037c20 */ /* 0x000fe40008400000 */
[----:B------:R-:W3:Y:S01]  /*e160*/  LDL.LU R220, [R1+0x54] ;  /* 0x0000540001dc7983 */ /* 0x000ee20000300800 */
[----:B0-----:R-:W-:Y:S01]  /*e170*/  F2FP.SATFINITE.E4M3.F32.PACK_AB_MERGE_C R11, RZ, R0, RZ ;  /* 0x00000000ff0b723e */ /* 0x001fe200048070ff */
[----:B------:R-:W-:Y:S01]  /*e180*/  FMUL R0, R221, UR26 ;  /* 0x0000001add007c20 */ /* 0x000fe20008400000 */
[----:B------:R-:W-:Y:S01]  /*e190*/  F2FP.SATFINITE.E4M3.F32.PACK_AB_MERGE_C R9, RZ, R3, RZ ;  /* 0x00000003ff09723e */ /* 0x000fe200048070ff */
[----:B------:R0:W-:Y:S01]  /*e1a0*/  @!P3 STG.E.U8 desc[UR22][R26.64+0xd1], R5 ;  /* 0x0000d1051a00b986 */ /* 0x0001e2000c101116 */
[----:B-1----:R-:W-:Y:S01]  /*e1b0*/  F2FP.SATFINITE.E4M3.F32.PACK_AB_MERGE_C R13, RZ, R2, RZ ;  /* 0x00000002ff0d723e */ /* 0x002fe200048070ff */
[----:B------:R-:W-:-:S02]  /*e1c0*/  FMUL R2, R223, UR26 ;  /* 0x0000001adf027c20 */ /* 0x000fc40008400000 */
[----:B------:R-:W3:Y:S04]  /*e1d0*/  LDL.LU R221, [R1+0x58] ;  /* 0x0000580001dd7983 */ /* 0x000ee80000300800 */
[----:B------:R-:W3:Y:S01]  /*e1e0*/  LDL.LU R223, [R1+0x5c] ;  /* 0x00005c0001df7983 */ /* 0x000ee20000300800 */
[----:B0-----:R-:W-:-:S03]  /*e1f0*/  F2FP.SATFINITE.E4M3.F32.PACK_AB_MERGE_C R5, RZ, R0, RZ ;  /* 0x00000000ff05723e */ /* 0x001fc600048070ff */
[----:B------:R0:W-:Y:S01]  /*e200*/  @!P2 STG.E.U8 desc[UR22][R24.64+0xd8], R7 ;  /* 0x0000d8071800a986 */ /* 0x0001e2000c101116 */
[----:B------:R-:W-:-:S03]  /*e210*/  FMUL R3, R225, UR26 ;  /* 0x0000001ae1037c20 */ /* 0x000fc60008400000 */
[----:B------:R-:W-:Y:S04]  /*e220*/  @!P6 STG.E.U8 desc[UR22][R24.64+0xd9], R9 ;  /* 0x0000d9091800e986 */ /* 0x000fe8000c101116 */
[----:B------:R1:W-:Y:S04]  /*e230*/  @!P4 STG.E.U8 desc[UR22][R26.64+0xd8], R11 ;  /* 0x0000d80b1a00c986 */ /* 0x0003e8000c101116 */
[----:B------:R-:W3:Y:S01]  /*e240*/  LDL.LU R225, [R1+0x60] ;  /* 0x0000600001e17983 */ /* 0x000ee20000300800 */
[----:B0-----:R-:W-:Y:S01]  /*e250*/  F2FP.SATFINITE.E4M3.F32.PACK_AB_MERGE_C R7, RZ, R2, RZ ;  /* 0x00000002ff07723e */ /* 0x001fe200048070ff */
[----:B--2---:R-:W-:-:S02]  /*e260*/  FMUL R0, R222, UR26 ;  /* 0x0000001ade007c20 */ /* 0x004fc40008400000 */
[----:B------:R-:W2:Y:S03]  /*e270*/  LDL.LU R222, [R1+0x64] ;  /* 0x0000640001de7983 */ /* 0x000ea60000300800 */
[----:B-1----:R-:W-:Y:S01]  /*e280*/  F2FP.SATFINITE.E4M3.F32.PACK_AB_MERGE_C R11, RZ, R0, RZ ;  /* 0x00000000ff0b723e */ /* 0x002fe200048070ff */
[----:B----4-:R-:W-:Y:S02]  /*e290*/  FMUL R4, R224, UR26 ;  /* 0x0000001ae0047c20 */ /* 0x010fe40008400000 */
[----:B------:R-:W4:Y:S01]  /*e2a0*/  LDL.LU R224, [R1+0x68] ;  /* 0x0000680001e07983 */ /* 0x000f220000300800 */
[----:B---3--:R-:W-:-:S03]  /*e2b0*/  FMUL R0, R227, UR26 ;  /* 0x0000001ae3007c20 */ /* 0x008fc60008400000 */
[----:B------:R-:W3:Y:S01]  /*e2c0*/  LDL.LU R227, [R1+0x6c] ;  /* 0x00006c0001e37983 */ /* 0x000ee20000300800 */
[----:B------:R-:W-:-:S03]  /*e2d0*/  FMUL R2, R226, UR26 ;  /* 0x0000001ae2027c20 */ /* 0x000fc60008400000 */
[----:B------:R-:W3:Y:S01]  /*e2e0*/  LDL.LU R226, [R1+0x70] ;  /* 0x0000700001e27983 */ /* 0x000ee20000300800 */
[C---:B------:R-:W-:Y:S02]  /*e2f0*/  ISETP.LT.OR P5, PT, R34.reuse, 0xda, !P0 ;  /* 0x000000da2200780c */ /* 0x040fe400047a1670 */
[C---:B------:R-:W-:Y:S02]  /*e300*/  ISETP.LT.OR P2, PT, R34.reuse, 0xe1, !P1 ;  /* 0x000000e12200780c */ /* 0x040fe40004f41670 */
[C---:B------:R-:W-:Y:S02]  /*e310*/  ISETP.LT.OR P3, PT, R34.reuse, 0xe2, !P1 ;  /* 0x000000e22200780c */ /* 0x040fe40004f61670 */
[C---:B------:R-:W-:Y:S02]  /*e320*/  ISETP.LT.OR P4, PT, R34.reuse, 0xe1, !P0 ;  /* 0x000000e12200780c */ /* 0x040fe40004781670 */
[----:B------:R-:W-:-:S05]  /*e330*/  ISETP.LT.OR P6, PT, R34, 0xe9, !P1 ;  /* 0x000000e92200780c */ /* 0x000fca0004fc1670 */
[----:B------:R0:W-:Y:S01]  /*e340*/  @!P5 STG.E.U8 desc[UR22][R26.64+0xd9], R13 ;  /* 0x0000d90d1a00d986 */ /* 0x0001e2000c101116 */
[C---:B------:R-:W-:Y:S02]  /*e350*/  ISETP.LT.OR P5, PT, R34.reuse, 0xe2, !P0 ;  /* 0x000000e22200780c */ /* 0x040fe400047a1670 */
[----:B------:R-:W-:Y:S01]  /*e360*/  F2FP.SATFINITE.E4M3.F32.PACK_AB_MERGE_C R9, RZ, R3, RZ ;  /* 0x00000003ff09723e */ /* 0x000fe200048070ff */
[----:B------:R1:W-:Y:S01]  /*e370*/  @!P2 STG.E.U8 desc[UR22][R24.64+0xe0], R5 ;  /* 0x0000e0051800a986 */ /* 0x0003e2000c101116 */
[----:B------:R-:W-:-:S03]  /*e380*/  ISETP.LT.OR P2, PT, R34, 0xea, !P1 ;  /* 0x000000ea2200780c */ /* 0x000fc60004f41670 */
[----:B------:R1:W-:Y:S01]  /*e390*/  @!P3 STG.E.U8 desc[UR22][R24.64+0xe1], R7 ;  /* 0x0000e1071800b986 */ /* 0x0003e2000c101116 */
[----:B0-----:R-:W-:-:S03]  /*e3a0*/  F2FP.SATFINITE.E4M3.F32.PACK_AB_MERGE_C R13, RZ, R4, RZ ;  /* 0x00000004ff0d723e */ /* 0x001fc600048070ff */
[----:B------:R0:W-:Y:S01]  /*e3b0*/  @!P4 STG.E.U8 desc[UR22][R26.64+0xe0], R9 ;  /* 0x0000e0091a00c986 */ /* 0x0001e2000c101116 */
[C---:B------:R-:W-:Y:S02]  /*e3c0*/  ISETP.LT.OR P3, PT, R34.reuse, 0xe9, !P0 ;  /* 0x000000e92200780c */ /* 0x040fe40004761670 */
[----:B------:R-:W-:Y:S01]  /*e3d0*/  ISETP.LT.OR P4, PT, R34, 0xea, !P0 ;  /* 0x000000ea2200780c */ /* 0x000fe20004781670 */
[----:B------:R-:W-:Y:S01]  /*e3e0*/  @!P5 STG.E.U8 desc[UR22][R26.64+0xe1], R11 ;  /* 0x0000e10b1a00d986 */ /* 0x000fe2000c101116 */
[----:B-1----:R-:W-:-:S03]  /*e3f0*/  F2FP.SATFINITE.E4M3.F32.PACK_AB_MERGE_C R5, RZ, R0, RZ ;  /* 0x00000000ff05723e */ /* 0x002fc600048070ff */
[----:B------:R1:W-:Y:S01]  /*e400*/  @!P6 STG.E.U8 desc[UR22][R24.64+0xe8], R13 ;  /* 0x0000e80d1800e986 */ /* 0x0003e2000c101116 */
[----:B------:R-:W-:Y:S01]  /*e410*/  ISETP.LT.OR P6, PT, R34, 0xf1, !P1 ;  /* 0x000000f12200780c */ /* 0x000fe20004fc1670 */
[----:B------:R-:W-:Y:S01]  /*e420*/  FMUL R0, R218, UR26 ;  /* 0x0000001ada007c20 */ /* 0x000fe20008400000 */
[----:B------:R-:W-:Y:S01]  /*e430*/  FMUL R3, R220, UR26 ;  /* 0x0000001adc037c20 */ /* 0x000fe20008400000 */
[----:B------:R-:W-:-:S03]  /*e440*/  F2FP.SATFINITE.E4M3.F32.PACK_AB_MERGE_C R7, RZ, R2, RZ ;  /* 0x00000002ff07723e */ /* 0x000fc600048070ff */
[----:B0-----:R-:W-:Y:S02]  /*e450*/  F2FP.SATFINITE.E4M3.F32.PACK_AB_MERGE_C R9, RZ, R0, RZ ;  /* 0x00000000ff09723e */ /* 0x001fe400048070ff */
[----:B------:R-:W-:Y:S01]  /*e460*/  F2FP.SATFINITE.E4M3.F32.PACK_AB_MERGE_C R3, RZ, R3, RZ ;  /* 0x00000003ff03723e */ /* 0x000fe200048070ff */
[----:B------:R-:W-:Y:S01]  /*e470*/  FMUL R0, R223, UR26 ;  /* 0x0000001adf007c20 */ /* 0x000fe20008400000 */
[----:B------:R-:W-:Y:S01]  /*e480*/  @!P2 STG.E.U8 desc[UR22][R24.64+0xe9], R5 ;  /* 0x0000e9051800a986 */ /* 0x000fe2000c101116 */
[----:B------:R-:W-:Y:S01]  /*e490*/  FMUL R4, R221, UR26 ;  /* 0x0000001add047c20 */ /* 0x000fe20008400000 */
[C---:B------:R-:W-:Y:S02]  /*e4a0*/  ISETP.LT.OR P2, PT, R34.reuse, 0xf2, !P1 ;  /* 0x000000f22200780c */ /* 0x040fe40004f41670 */
[----:B------:R0:W-:Y:S01]  /*e4b0*/  @!P3 STG.E.U8 desc[UR22][R26.64+0xe8], R7 ;  /* 0x0000e8071a00b986 */ /* 0x0001e2000c101116 */
[C---:B------:R-:W-:Y:S02]  /*e4c0*/  ISETP.LT.OR P5, PT, R34.reuse, 0xf1, !P0 ;  /* 0x000000f12200780c */ /* 0x040fe400047a1670 */
[C---:B------:R-:W-:Y:S01]  /*e4d0*/  ISETP.LT.OR P3, PT, R34.reuse, 0xf9, !P1 ;  /* 0x000000f92200780c */ /* 0x040fe20004f61670 */
[----:B------:R2:W-:Y:S01]  /*e4e0*/  @!P4 STG.E.U8 desc[UR22][R26.64+0xe9], R9 ;  /* 0x0000e9091a00c986 */ /* 0x0005e2000c101116 */
[----:B------:R-:W-:-:S02]  /*e4f0*/  ISETP.LT.OR P4, PT, R34, 0xf2, !P0 ;  /* 0x000000f22200780c */ /* 0x000fc40004781670 */
[C---:B------:R-:W-:Y:S01]  /*e500*/  ISETP.LT.OR P1, PT, R34.reuse, 0xfa, !P1 ;  /* 0x000000fa2200780c */ /* 0x040fe20004f21670 */
[----:B------:R4:W-:Y:S01]  /*e510*/  @!P6 STG.E.U8 desc[UR22][R24.64+0xf0], R3 ;  /* 0x0000f0031800e986 */ /* 0x0009e2000c101116 */
[C---:B------:R-:W-:Y:S02]  /*e520*/  ISETP.LT.OR P6, PT, R34.reuse, 0xf9, !P0 ;  /* 0x000000f92200780c */ /* 0x040fe400047c1670 */
[----:B-1----:R-:W-:Y:S01]  /*e530*/  F2FP.SATFINITE.E4M3.F32.PACK_AB_MERGE_C R13, RZ, R0, RZ ;  /* 0x00000000ff0d723e */ /* 0x002fe200048070ff */
[----:B------:R-:W-:Y:S01]  /*e540*/  FMUL R0, R225, UR26 ;  /* 0x0000001ae1007c20 */ /* 0x000fe20008400000 */
[----:B------:R-:W-:Y:S02]  /*e550*/  ISETP.LT.OR P0, PT, R34, 0xfa, !P0 ;  /* 0x000000fa2200780c */ /* 0x000fe40004701670 */
[----:B------:R-:W-:Y:S02]  /*e560*/  F2FP.SATFINITE.E4M3.F32.PACK_AB_MERGE_C R11, RZ, R4, RZ ;  /* 0x00000004ff0b723e */ /* 0x000fe400048070ff */
[----:B0-----:R-:W-:-:S03]  /*e570*/  F2FP.SATFINITE.E4M3.F32.PACK_AB_MERGE_C R7, RZ, R0, RZ ;  /* 0x00000000ff07723e */ /* 0x001fc600048070ff */
[----:B------:R0:W-:Y:S04]  /*e580*/  @!P2 STG.E.U8 desc[UR22][R24.64+0xf1], R11 ;  /* 0x0000f10b1800a986 */ /* 0x0001e8000c101116 */
[----:B------:R0:W-:Y:S04]  /*e590*/  @!P5 STG.E.U8 desc[UR22][R26.64+0xf0], R13 ;  /* 0x0000f00d1a00d986 */ /* 0x0001e8000c101116 */
[----:B------:R0:W-:Y:S01]  /*e5a0*/  @!P4 STG.E.U8 desc[UR22][R26.64+0xf1], R7 ;  /* 0x0000f1071a00c986 */ /* 0x0001e2000c101116 */
[----:B--2---:R-:W-:-:S05]  /*e5b0*/  FMUL R2, R222, UR26 ;  /* 0x0000001ade027c20 */ /* 0x004fca0008400000 */
[----:B------:R-:W-:Y:S01]  /*e5c0*/  F2FP.SATFINITE.E4M3.F32.PACK_AB_MERGE_C R9, RZ, R2, RZ ;  /* 0x00000002ff09723e */ /* 0x000fe200048070ff */
[----:B----4-:R-:W-:-:S05]  /*e5d0*/  FMUL R3, R224, UR26 ;  /* 0x0000001ae0037c20 */ /* 0x010fca0008400000 */
[----:B------:R-:W-:Y:S01]  /*e5e0*/  F2FP.SATFINITE.E4M3.F32.PACK_AB_MERGE_C R3, RZ, R3, RZ ;  /* 0x00000003ff03723e */ /* 0x000fe200048070ff */
[----:B---3--:R-:W-:Y:S01]  /*e5f0*/  FMUL R4, R227, UR26 ;  /* 0x0000001ae3047c20 */ /* 0x008fe20008400000 */
[----:B------:R-:W-:-:S04]  /*e600*/  FMUL R5, R226, UR26 ;  /* 0x0000001ae2057c20 */ /* 0x000fc80008400000 */
[----:B------:R-:W-:Y:S02]  /*e610*/  F2FP.SATFINITE.E4M3.F32.PACK_AB_MERGE_C R15, RZ, R4, RZ ;  /* 0x00000004ff0f723e */ /* 0x000fe400048070ff */
[----:B------:R-:W-:Y:S01]  /*e620*/  F2FP.SATFINITE.E4M3.F32.PACK_AB_MERGE_C R5, RZ, R5, RZ ;  /* 0x00000005ff05723e */ /* 0x000fe200048070ff */
[----:B------:R0:W-:Y:S04]  /*e630*/  @!P3 STG.E.U8 desc[UR22][R24.64+0xf8], R9 ;  /* 0x0000f8091800b986 */ /* 0x0001e8000c101116 */
[----:B------:R0:W-:Y:S04]  /*e640*/  @!P1 STG.E.U8 desc[UR22][R24.64+0xf9], R3 ;  /* 0x0000f90318009986 */ /* 0x0001e8000c101116 */
[----:B------:R0:W-:Y:S04]  /*e650*/  @!P6 STG.E.U8 desc[UR22][R26.64+0xf8], R15 ;  /* 0x0000f80f1a00e986 */ /* 0x0001e8000c101116 */
[----:B------:R0:W-:Y:S02]  /*e660*/  @!P0 STG.E.U8 desc[UR22][R26.64+0xf9], R5 ;  /* 0x0000f9051a008986 */ /* 0x0001e4000c101116 */
.L_x_292:
[----:B------:R-:W-:Y:S05]  /*e670*/  BSYNC B0 ;  /* 0x0000000000007941 */ /* 0x000fea0003800000 */
.L_x_34:
[----:B0-----:R-:W2:Y:S01]  /*e680*/  LDL.LU R5, [R1+0x7c] ;  /* 0x00007c0001057983 */ /* 0x001ea20000300800 */
[----:B-----5:R-:W-:Y:S01]  /*e690*/  IMAD.U32 R2, RZ, RZ, UR20 ;  /* 0x00000014ff027e24 */ /* 0x020fe2000f8e00ff */
[----:B------:R-:W-:Y:S02]  /*e6a0*/  ULDC.64 UR4, c[0x0][0x650] ;  /* 0x0001940000047ab9 */ /* 0x000fe40000000a00 */
[----:B------:R-:W3:Y:S01]  /*e6b0*/  LDL.LU R4, [R1+0x78] ;  /* 0x0000780001047983 */ /* 0x000ee20000300800 */
[----:B------:R-:W-:Y:S02]  /*e6c0*/  IMAD.U32 R3, RZ, RZ, UR21 ;  /* 0x00000015ff037e24 */ /* 0x000fe4000f8e00ff */
[----:B------:R-:W-:Y:S02]  /*e6d0*/  IMAD.U32 R3, RZ, RZ, UR7 ;  /* 0x00000007ff037e24 */ /* 0x000fe4000f8e00ff */
[----:B------:R-:W-:Y:S02]  /*e6e0*/  IMAD.MOV.U32 R6, RZ, RZ, -0x1 ;  /* 0xffffffffff067424 */ /* 0x000fe400078e00ff */
[----:B------:R-:W-:-:S04]  /*e6f0*/  IMAD.U32 R0, RZ, RZ, UR18 ;  /* 0x00000012ff007e24 */ /* 0x000fc8000f8e00ff */
[----:B------:R0:W-:Y:S02]  /*e700*/  SYNCS.ARRIVE.TRANS64.A1T0 RZ, [R0+UR33], RZ ;  /* 0x000000ff00ff79a7 */ /* 0x0001e40008100021 */
[----:B0-----:R-:W-:Y:S02]  /*e710*/  PRMT R0, RZ, 0x7610, R0 ;  /* 0x00007610ff007816 */ /* 0x001fe40000000000 */
[----:B--2---:R-:W-:-:S04]  /*e720*/  LEA R5, P0, R2, R5, 0x1 ;  /* 0x0000000502057211 */ /* 0x004fc800078008ff */
[----:B---3--:R-:W-:Y:S01]  /*e730*/  LEA.HI.X R4, R2, R4, R3, 0x1, P0 ;  /* 0x0000000402047211 */ /* 0x008fe200000f0c03 */
[----:B------:R-:W-:Y:S01]  /*e740*/  IMAD.MOV.U32 R2, RZ, RZ, -0x1 ;  /* 0xffffffffff027424 */ /* 0x000fe200078e00ff */
[----:B------:R0:W-:Y:S01]  /*e750*/  STL [R1+0x7c], R5 ;  /* 0x00007c0501007387 */ /* 0x0001e20000100800 */
[----:B------:R-:W-:Y:S01]  /*e760*/  IMAD.MOV.U32 R3, RZ, RZ, -0x1 ;  /* 0xffffffffff037424 */ /* 0x000fe200078e00ff */
[----:B------:R-:W-:Y:S02]  /*e770*/  ISETP.GE.U32.AND P0, PT, R5, UR4, PT ;  /* 0x0000000405007c0c */ /* 0x000fe4000bf06070 */
[----:B------:R0:W-:Y:S02]  /*e780*/  STL [R1+0x78], R4 ;  /* 0x0000780401007387 */ /* 0x0001e40000100800 */
[----:B------:R-:W-:Y:S02]  /*e790*/  ISETP.GE.U32.AND.EX P0, PT, R4, UR5, PT, P0 ;  /* 0x0000000504007c0c */ /* 0x000fe4000bf06100 */
[----:B------:R0:W-:Y:S04]  /*e7a0*/  STL [R1+0x80], R6 ;  /* 0x0000800601007387 */ /* 0x0001e80000100800 */
[----:B------:R0:W-:Y:S04]  /*e7b0*/  STL [R1+0x74], R2 ;  /* 0x0000740201007387 */ /* 0x0001e80000100800 */
[----:B------:R0:W-:Y:S03]  /*e7c0*/  STL [R1+0x84], R3 ;  /* 0x0000840301007387 */ /* 0x0001e60000100800 */
[----:B------:R-:W-:Y:S05]  /*e7d0*/  @P0 BRA `(.L_x_293) ;  /* 0x0000000400940947 */ /* 0x000fea0003800000 */
[----:B------:R-:W2:Y:S01]  /*e7e0*/  S2UR UR8, SR_CTAID.X ;  /* 0x00000000000879c3 */ /* 0x000ea20000002500 */
[----:B------:R-:W-:Y:S01]  /*e7f0*/  ULDC.64 UR4, c[0x0][0x628] ;  /* 0x00018a0000047ab9 */ /* 0x000fe20000000a00 */
[----:B------:R-:W-:Y:S01]  /*e800*/  ULDC UR6, c[0x0][0x150] ;  /* 0x0000540000067ab9 */ /* 0x000fe20000000800 */
[----:B------:R-:W-:Y:S01]  /*e810*/  ISETP.NE.U32.AND P0, PT, RZ, UR4, PT ;  /* 0x00000004ff007c0c */ /* 0x000fe2000bf05070 */
[----:B------:R-:W-:Y:S01]  /*e820*/  ULDC UR30, c[0x0][0x630] ;  /* 0x00018c00001e7ab9 */ /* 0x000fe20000000800 */
[C---:B------:R-:W-:Y:S01]  /*e830*/  R2UR UR31, R5.reuse ;  /* 0x00000000051f72ca */ /* 0x040fe200000e0000 */
[----:B------:R-:W-:Y:S01]  /*e840*/  ULDC UR37, c[0x0][0x154] ;  /* 0x0000550000257ab9 */ /* 0x000fe20000000800 */
[----:B------:R-:W-:Y:S01]  /*e850*/  ISETP.NE.AND.EX P0, PT, RZ, UR5, PT, P0 ;  /* 0x00000005ff007c0c */ /* 0x000fe2000bf05300 */
[----:B------:R-:W3:Y:S01]  /*e860*/  S2UR UR39, SR_CTAID.Y ;  /* 0x00000000002779c3 */ /* 0x000ee20000002600 */
[----:B------:R-:W-:Y:S02]  /*e870*/  R2UR UR36, R4 ;  /* 0x00000000042472ca */ /* 0x000fe400000e0000 */
[----:B------:R-:W-:-:S02]  /*e880*/  R2UR UR28, R5 ;  /* 0x00000000051c72ca */ /* 0x000fc400000e0000 */
[----:B------:R-:W-:Y:S02]  /*e890*/  R2UR UR29, R4 ;  /* 0x00000000041d72ca */ /* 0x000fe400000e0000 */
[----:B--2---:R-:W-:-:S05]  /*e8a0*/  I2FP.F32.U32 R0, UR8 ;  /* 0x0000000800007c45 */ /* 0x004fca0008201000 */
[----:B------:R-:W-:-:S04]  /*e8b0*/  FMUL R0, R0, UR6 ;  /* 0x0000000600007c20 */ /* 0x000fc80008400000 */
[----:B0-----:R0:W2:Y:S01]  /*e8c0*/  F2I.U32.TRUNC.NTZ R2, R0 ;  /* 0x0000000000027305 */ /* 0x0010a2000020f000 */
[----:B---3--:R-:W-:Y:S05]  /*e8d0*/  @!P0 BRA `(.L_x_294) ;  /* 0x0000000000308947 */ /* 0x008fea0003800000 */
        /* <DEDUP_REMOVED lines=12> */
.L_x_294:
[----:B------:R-:W-:Y:S01]  /*e9a0*/  USHF.R.U64 UR6, UR28, UR30, UR29 ;  /* 0x0000001e1c067299 */ /* 0x000fe2000800121d */
[----:B0-----:R-:W-:Y:S01]  /*e9b0*/  I2FP.F32.U32 R0, UR39 ;  /* 0x0000002700007c45 */ /* 0x001fe20008201000 */
[----:B------:R-:W-:Y:S02]  /*e9c0*/  USHF.R.U32.HI UR4, URZ, UR30, UR29 ;  /* 0x0000001e3f047299 */ /* 0x000fe4000801161d */
[----:B------:R-:W-:Y:S02]  /*e9d0*/  UIADD3 UR9, UP0, URZ, -UR6, URZ ;  /* 0x800000063f097290 */ /* 0x000fe4000ff1e03f */
[----:B------:R-:W-:Y:S01]  /*e9e0*/  FMUL R0, R0, UR37 ;  /* 0x0000002500007c20 */ /* 0x000fe20008400000 */
[----:B------:R-:W-:Y:S01]  /*e9f0*/  ULDC.64 UR24, c[0x0][0x620] ;  /* 0x0001880000187ab9 */ /* 0x000fe20000000a00 */
[----:B------:R-:W-:Y:S01]  /*ea00*/  UIADD3.X UR4, URZ, ~UR4, URZ, UP0, !UPT ;  /* 0x800000043f047290 */ /* 0x000fe200087fe43f */
[----:B------:R-:W-:Y:S01]  /*ea10*/  UMOV UR10, UR31 ;  /* 0x0000001f000a7c82 */ /* 0x000fe20008000000 */
[----:B------:R-:W-:-:S02]  /*ea20*/  UMOV UR11, UR36 ;  /* 0x00000024000b7c82 */ /* 0x000fc40008000000 */
[----:B------:R-:W0:Y:S01]  /*ea30*/  F2I.U32.TRUNC.NTZ R0, R0 ;  /* 0x0000000000007305 */ /* 0x000e22000020f000 */
[----:B------:R-:W-:Y:S01]  /*ea40*/  UIMAD UR4, UR4, UR24, URZ ;  /* 0x00000018040472a4 */ /* 0x000fe2000f8e023f */
[----:B--2---:R-:W-:Y:S01]  /*ea50*/  R2UR UR36, R2 ;  /* 0x00000000022472ca */ /* 0x004fe200000e0000 */
[----:B------:R-:W-:Y:S02]  /*ea60*/  UIMAD.WIDE.U32 UR10, UR9, UR24, UR10 ;  /* 0x00000018090a72a5 */ /* 0x000fe4000f8e000a */
[----:B------:R-:W-:Y:S01]  /*ea70*/  UIMAD UR9, UR9, UR25, UR4 ;  /* 0x00000019090972a4 */ /* 0x000fe2000f8e0204 */
[----:B------:R-:W-:Y:S01]  /*ea80*/  ULDC UR42, c[0x0][0x658] ;  /* 0x00019600002a7ab9 */ /* 0x000fe20000000800 */
[----:B------:R-:W-:Y:S02]  /*ea90*/  UMOV UR30, 0xffffffff ;  /* 0xffffffff001e7882 */ /* 0x000fe40000000000 */
[----:B------:R-:W-:Y:S01]  /*eaa0*/  UIADD3 UR9, UR11, UR9, URZ ;  /* 0x000000090b097290 */ /* 0x000fe2000fffe03f */
[----:B------:R-:W-:Y:S01]  /*eab0*/  ULDC UR24, c[0x0][0x618] ;  /* 0x0001860000187ab9 */ /* 0x000fe20000000800 */
[----:B------:R-:W-:Y:S01]  /*eac0*/  ULDC.64 UR4, c[0x0][0x640] ;  /* 0x0001900000047ab9 */ /* 0x000fe20000000a00 */
[----:B------:R-:W-:Y:S01]  /*ead0*/  USHF.L.U32 UR38, UR30, UR42, URZ ;  /* 0x0000002a1e267299 */ /* 0x000fe2000800063f */
[----:B------:R-:W-:Y:S01]  /*eae0*/  ISETP.NE.U32.AND P0, PT, RZ, UR4, PT ;  /* 0x00000004ff007c0c */ /* 0x000fe2000bf05070 */
[----:B------:R-:W-:Y:S01]  /*eaf0*/  USHF.R.U64 UR30, UR10, UR24, UR9 ;  /* 0x000000180a1e7299 */ /* 0x000fe20008001209 */
[----:B0-----:R-:W-:Y:S01]  /*eb00*/  R2UR UR25, R0 ;  /* 0x00000000001972ca */ /* 0x001fe200000e0000 */
[----:B------:R-:W-:Y:S01]  /*eb10*/  USHF.R.U32.HI UR9, URZ, UR24, UR9 ;  /* 0x000000183f097299 */ /* 0x000fe20008011609 */
[----:B------:R-:W-:Y:S01]  /*eb20*/  ISETP.NE.AND.EX P0, PT, RZ, UR5, PT, P0 ;  /* 0x00000005ff007c0c */ /* 0x000fe2000bf05300 */
[----:B------:R-:W-:Y:S01]  /*eb30*/  ULDC UR41, c[0x0][0x608] ;  /* 0x0001820000297ab9 */ /* 0x000fe20000000800 */
[----:B------:R-:W-:-:S02]  /*eb40*/  UIADD3 UR10, -UR36, URZ, URZ ;  /* 0x0000003f240a7290 */ /* 0x000fc4000fffe13f */
[----:B------:R-:W-:Y:S02]  /*eb50*/  USHF.R.U64 UR37, UR30, UR41, UR9 ;  /* 0x000000291e257299 */ /* 0x000fe40008001209 */
[----:B------:R-:W-:Y:S01]  /*eb60*/  USHF.R.U32.HI UR9, URZ, UR41, UR9 ;  /* 0x000000293f097299 */ /* 0x000fe20008011609 */
[----:B------:R-:W-:Y:S01]  /*eb70*/  UMOV UR31, 0x1 ;  /* 0x00000001001f7882 */ /* 0x000fe20000000000 */
[----:B------:R-:W-:Y:S02]  /*eb80*/  ULDC UR40, c[0x0][0x144] ;  /* 0x0000510000287ab9 */ /* 0x000fe40000000800 */
[----:B------:R-:W-:Y:S01]  /*eb90*/  USHF.R.U64 UR36, UR37, UR42, UR9 ;  /* 0x0000002a25247299 */ /* 0x000fe20008001209 */
[----:B------:R-:W-:Y:S01]  /*eba0*/  ULDC UR28, c[0x0][0x600] ;  /* 0x00018000001c7ab9 */ /* 0x000fe20000000800 */
[----:B------:R-:W-:Y:S02]  /*ebb0*/  UIADD3 UR41, -UR25, URZ, URZ ;  /* 0x0000003f19297290 */ /* 0x000fe4000fffe13f */
[----:B------:R-:W-:-:S02]  /*ebc0*/  USHF.L.U32 UR31, UR31, UR42, URZ ;  /* 0x0000002a1f1f7299 */ /* 0x000fc4000800063f */
[----:B------:R-:W-:Y:S02]  /*ebd0*/  USHF.R.U32.HI UR25, URZ, UR42, UR9 ;  /* 0x0000002a3f197299 */ /* 0x000fe40008011609 */
[----:B------:R-:W-:Y:S02]  /*ebe0*/  UIADD3 UR29, UR28, -0x1, URZ ;  /* 0xffffffff1c1d7890 */ /* 0x000fe4000fffe03f */
[----:B------:R-:W-:Y:S02]  /*ebf0*/  ULOP3.LUT UR38, URZ, UR38, URZ, 0x33, !UPT ;  /* 0x000000263f267292 */ /* 0x000fe4000f8e333f */
[----:B------:R-:W-:Y:S01]  /*ec00*/  UIMAD UR42, UR40, UR10, UR8 ;  /* 0x0000000a282a72a4 */ /* 0x000fe2000f8e0208 */
[----:B------:R-:W-:Y:S01]  /*ec10*/  ULDC UR45, c[0x0][0x148] ;  /* 0x00005200002d7ab9 */ /* 0x000fe20000000800 */
[----:B------:R-:W-:Y:S01]  /*ec20*/  ULDC UR43, c[0x0][0x648] ;  /* 0x00019200002b7ab9 */ /* 0x000fe20000000800 */
[----:B------:R-:W-:Y:S01]  /*ec30*/  ULDC UR44, c[0x0][0x638] ;  /* 0x00018e00002c7ab9 */ /* 0x000fe20000000800 */
[----:B------:R-:W-:Y:S01]  /*ec40*/  UMOV UR24, UR36 ;  /* 0x0000002400187c82 */ /* 0x000fe20008000000 */
[----:B------:R-:W-:Y:S07]  /*ec50*/  @!P0 BRA `(.L_x_295) ;  /* 0x0000000000288947 */ /* 0x000fee0003800000 */
        /* <DEDUP_REMOVED lines=10> */
.L_x_295:
[----:B------:R-:W-:Y:S01]  /*ed00*/  USHF.R.U64 UR4, UR24, UR43, UR25 ;  /* 0x0000002b18047299 */ /* 0x000fe20008001219 */
[----:B------:R-:W-:Y:S01]  /*ed10*/  IMAD.U32 R4, RZ, RZ, UR6 ;  /* 0x00000006ff047e24 */ /* 0x000fe2000f8e00ff */
[----:B------:R-:W-:Y:S01]  /*ed20*/  ULOP3.LUT UR38, UR37, UR38, URZ, 0xc0, !UPT ;  /* 0x0000002625267292 */ /* 0x000fe2000f8ec03f */
[----:B------:R-:W-:Y:S01]  /*ed30*/  IMAD.MOV.U32 R0, RZ, RZ, 0x1 ;  /* 0x00000001ff007424 */ /* 0x000fe200078e00ff */
[----:B------:R-:W-:Y:S02]  /*ed40*/  UIADD3 UR5, -UR4, URZ, URZ ;  /* 0x0000003f04057290 */ /* 0x000fe4000fffe13f */
[----:B------:R-:W-:Y:S01]  /*ed50*/  @UP2 UIMAD UR42, UR45, UR41, UR39 ;  /* 0x000000292d2a22a4 */ /* 0x000fe2000f8e0227 */
[----:B------:R2:W-:Y:S01]  /*ed60*/  STL [R1+0x74], R4 ;  /* 0x0000740401007387 */ /* 0x0005e20000100800 */
[----:B------:R-:W-:Y:S02]  /*ed70*/  ULOP3.LUT UR29, UR30, UR29, URZ, 0xc0, !UPT ;  /* 0x0000001d1e1d7292 */ /* 0x000fe4000f8ec03f */
[----:B------:R-:W-:-:S02]  /*ed80*/  UIMAD UR4, UR31, UR4, UR38 ;  /* 0x000000041f0472a4 */ /* 0x000fc4000f8e0226 */
[----:B------:R-:W-:-:S03]  /*ed90*/  UIMAD UR36, UR5, UR44, UR36 ;  /* 0x0000002c052472a4 */ /* 0x000fc6000f8e0224 */
[----:B------:R-:W-:Y:S01]  /*eda0*/  ULDC UR5, c[0x0][0x610] ;  /* 0x0001840000057ab9 */ /* 0x000fe20000000800 */
        /* <DEDUP_REMOVED lines=8> */
.L_x_293:
[----:B------:R-:W-:Y:S01]  /*ee30*/  LOP3.LUT P0, RZ, R0, 0xff, RZ, 0xc0, !PT ;  /* 0x000000ff00ff7812 */ /* 0x000fe2000780c0ff */
[----:B------:R-:W-:-:S12]  /*ee40*/  ULOP3.LUT UR32, UR32, 0x1, URZ, 0x3c, !UPT ;  /* 0x0000000120207892 */ /* 0x000fd8000f8e3c3f */
[----:B------:R-:W-:Y:S05]  /*ee50*/  @P0 BRA `(.L_x_296) ;  /* 0xffffff2400c80947 */ /* 0x000fea000383ffff */
[----:B------:R-:W-:Y:S05]  /*ee60*/  EXIT ;  /* 0x000000000000794d */ /* 0x000fea0003800000 */
.L_x_12:
[----:B------:R-:W-:-:S08]  /*ee70*/  ISETP.NE.AND P0, PT, RZ, UR8, PT ;  /* 0x00000008ff007c0c */ /* 0x000fd0000bf05270 */
[----:B01----:R-:W0:-:S00]  /*ee80*/  USETMAXREG.DEALLOC.CTAPOOL 0x28 ;  /* 0x00000028000079c8 */ /* 0x003e0000080e0500 */
[----:B------:R-:W-:Y:S05]  /*ee90*/  @P0 EXIT ;  /* 0x000000000000094d */ /* 0x000fea0003800000 */
[----:B0-----:R-:W-:Y:S01]  /*eea0*/  LOP3.LUT P0, RZ, R0, 0xff, RZ, 0xc0, !PT ;  /* 0x000000ff00ff7812 */ /* 0x001fe2000780c0ff */
[----:B------:R-:W-:Y:S02]  /*eeb0*/  IMAD.MOV.U32 R0, RZ, RZ, 0x1 ;  /* 0x00000001ff007424 */ /* 0x000fe400078e00ff */
[----:B------:R-:W-:-:S10]  /*eec0*/  IMAD.MOV.U32 R8, RZ, RZ, RZ ;  /* 0x000000ffff087224 */ /* 0x000fd400078e00ff */
[----:B------:R-:W-:Y:S05]  /*eed0*/  @!P0 BRA `(.L_x_297) ;  /* 0x0000000c00508947 */ /* 0x000fea0003800000 */
[----:B------:R-:W-:Y:S01]  /*eee0*/  LOP3.LUT P0, RZ, R2, 0x1f, RZ, 0xc0, !PT ;  /* 0x0000001f02ff7812 */ /* 0x000fe2000780c0ff */
[----:B------:R-:W-:Y:S01]  /*eef0*/  ULDC UR5, c[0x0][0x658] ;  /* 0x0001960000057ab9 */ /* 0x000fe20000000800 */
[----:B------:R-:W-:Y:S01]  /*ef00*/  UMOV UR6, 0xffffffff ;  /* 0xffffffff00067882 */ /* 0x000fe20000000000 */
[----:B------:R-:W-:Y:S01]  /*ef10*/  BSSY B0, `(.L_x_297) ;  /* 0x00000d0000007945 */ /* 0x000fe20003800000 */
[----:B------:R-:W-:Y:S01]  /*ef20*/  USHF.L.U32 UR6, UR6, UR5, URZ ;  /* 0x0000000506067299 */ /* 0x000fe2000800063f */
[C---:B------:R-:W-:Y:S01]  /*ef30*/  ISETP.NE.AND P3, PT, R3.reuse, RZ, PT ;  /* 0x000000ff0300720c */ /* 0x040fe20003f65270 */
[----:B------:R-:W-:Y:S01]  /*ef40*/  IMAD.MOV.U32 R9, RZ, RZ, 0x1 ;  /* 0x00000001ff097424 */ /* 0x000fe200078e00ff */
[----:B------:R-:W-:Y:S01]  /*ef50*/  ISETP.NE.OR P0, PT, R3, RZ, !P0 ;  /* 0x000000ff0300720c */ /* 0x000fe20004705670 */
[----:B------:R-:W-:Y:S01]  /*ef60*/  IMAD.MOV.U32 R0, RZ, RZ, 0x1 ;  /* 0x00000001ff007424 */ /* 0x000fe200078e00ff */
[----:B------:R-:W-:Y:S01]  /*ef70*/  ULDC UR4, c[0x0][0x600] ;  /* 0x0001800000047ab9 */ /* 0x000fe20000000800 */
[----:B------:R-:W-:Y:S01]  /*ef80*/  IMAD.MOV.U32 R8, RZ, RZ, RZ ;  /* 0x000000ffff087224 */ /* 0x000fe200078e00ff */
[----:B------:R-:W-:Y:S01]  /*ef90*/  UMOV UR8, 0x1 ;  /* 0x0000000100087882 */ /* 0x000fe20000000000 */
[----:B------:R-:W-:-:S02]  /*efa0*/  UIADD3 UR27, UR14, 0x1, URZ ;  /* 0x000000010e1b7890 */ /* 0x000fc4000fffe03f */
[----:B------:R-:W-:Y:S02]  /*efb0*/  ULOP3.LUT UR26, UR13, 0x2, URZ, 0xfc, !UPT ;  /* 0x000000020d1a7892 */ /* 0x000fe4000f8efc3f */
[----:B------:R-:W-:Y:S02]  /*efc0*/  UIADD3 UR4, UR4, -0x1, URZ ;  /* 0xffffffff04047890 */ /* 0x000fe4000fffe03f */
[----:B------:R-:W-:Y:S02]  /*efd0*/  USHF.L.U32 UR5, UR8, UR5, URZ ;  /* 0x0000000508057299 */ /* 0x000fe4000800063f */
[----:B------:R-:W-:Y:S01]  /*efe0*/  ULOP3.LUT UR6, URZ, UR6, URZ, 0x33, !UPT ;  /* 0x000000063f067292 */ /* 0x000fe2000f8e333f */
[----:B------:R-:W-:-:S11]  /*eff0*/  ULDC.64 UR24, c[0x0][0x198] ;  /* 0x0000660000187ab9 */ /* 0x000fd60000000a00 */
.L_x_309:
[----:B------:R-:W-:-:S03]  /*f000*/  UMOV UR8, 0xffffffff ;  /* 0xffffffff00087882 */ /* 0x000fc60000000000 */
[----:B01----:R-:W-:Y:S05]  /*f010*/  BRA.DIV UR8, `(.L_x_298) ;  /* 0x0000000e08e47947 */ /* 0x003fea000b800000 */
[----:B------:R-:W-:-:S13]  /*f020*/  ELECT P1, URZ, PT ;  /* 0x00000000003f782f */ /* 0x000fda0003820000 */
.L_x_320:
[----:B------:R-:W0:Y:S01]  /*f030*/  LDC R2, c[0x0][0x28c] ;  /* 0x0000a300ff027b82 */ /* 0x000e220000000800 */
[----:B------:R-:W-:Y:S01]  /*f040*/  BSSY B1, `(.L_x_299) ;  /* 0x000003b000017945 */ /* 0x000fe20003800000 */
[----:B0-----:R-:W-:-:S13]  /*f050*/  ISETP.LT.OR P1, PT, R2, 0x1, !P1 ;  /* 0x000000010200780c */ /* 0x001fda0004f21670 */
[----:B------:R-:W-:Y:S05]  /*f060*/  @P1 BRA `(.L_x_300) ;  /* 0x0000000000e01947 */ /* 0x000fea0003800000 */
[----:B------:R-:W2:Y:S04]  /*f070*/  LDL.LU R4, [R1+0x84] ;  /* 0x0000840001047983 */ /* 0x000ea80000300800 */
[----:B------:R-:W3:Y:S01]  /*f080*/  LDL.LU R3, [R1+0x80] ;  /* 0x0000800001037983 */ /* 0x000ee20000300800 */
[----:B------:R-:W-:Y:S02]  /*f090*/  IMAD.MOV.U32 R12, RZ, RZ, RZ ;  /* 0x000000ffff0c7224 */ /* 0x000fe400078e00ff */
[----:B------:R-:W-:Y:S02]  /*f0a0*/  IMAD.U32 R13, RZ, RZ, UR27 ;  /* 0x0000001bff0d7e24 */ /* 0x000fe4000f8e00ff */
[----:B------:R-:W-:Y:S02]  /*f0b0*/  IMAD.MOV.U32 R2, RZ, RZ, R0 ;  /* 0x000000ffff027224 */ /* 0x000fe400078e0000 */
[----:B--2---:R-:W-:-:S02]  /*f0c0*/  IMAD.SHL.U32 R6, R4, 0x100, RZ ;  /* 0x0000010004067824 */ /* 0x004fc400078e00ff */
[----:B---3--:R-:W-:Y:S02]  /*f0d0*/  IMAD.SHL.U32 R7, R3, 0x40, RZ ;  /* 0x0000004003077824 */ /* 0x008fe400078e00ff */
[----:B------:R-:W-:-:S07]  /*f0e0*/  IMAD.MOV.U32 R3, RZ, RZ, R8 ;  /* 0x000000ffff037224 */ /* 0x000fce00078e0008 */
.L_x_304:
[----:B------:R-:W0:Y:S01]  /*f0f0*/  S2R R5, SR_CgaCtaId ;  /* 0x0000000000057919 */ /* 0x000e220000008800 */
[----:B------:R-:W-:-:S04]  /*f100*/  MOV R4, 0x400 ;  /* 0x0000040000047802 */ /* 0x000fc80000000f00 */
[----:B0-----:R-:W-:Y:S02]  /*f110*/  LEA R10, R5, R4, 0x18 ;  /* 0x00000004050a7211 */ /* 0x001fe400078ec0ff */
[----:B------:R-:W-:Y:S01]  /*f120*/  SHF.L.U32 R4, R2, 0x1f, RZ ;  /* 0x0000001f02047819 */ /* 0x000fe200000006ff */
[----:B------:R-:W0:Y:S02]  /*f130*/  @!P3 LDC R5, c[0x0][0x500] ;  /* 0x00014000ff05bb82 */ /* 0x000e240000000800 */
[----:B------:R-:W-:-:S04]  /*f140*/  IMAD R11, R3, 0x8, R10 ;  /* 0x00000008030b7824 */ /* 0x000fc800078e020a */
[----:B------:R-:W1:Y:S02]  /*f150*/  SYNCS.PHASECHK.TRANS64.TRYWAIT P1, [R11+URZ+0x10], R4 ;  /* 0x000010040b0075a7 */ /* 0x000e64000802017f */
[----:B-1----:R-:W-:Y:S05]  /*f160*/  @!P1 BRA `(.L_x_301) ;  /* 0x0000000c00b09947 */ /* 0x002fea0003800000 */
.L_x_321:
[----:B------:R-:W-:Y:S01]  /*f170*/  UPRMT UR8, UR26, 0x9910, URZ ;  /* 0x000099101a087896 */ /* 0x000fe2000800003f */
[----:B0-----:R0:W-:Y:S03]  /*f180*/  @!P3 SYNCS.ARRIVE.TRANS64 RZ, [R11+URZ], R5 ;  /* 0x000000050bffb9a7 */ /* 0x0011e6000800003f */
[----:B------:R-:W-:-:S06]  /*f190*/  UISETP.NE.AND UP0, UPT, UR8, 0x2, UPT ;  /* 0x000000020800788c */ /* 0x000fcc000bf05270 */
[----:B------:R-:W-:-:S13]  /*f1a0*/  PLOP3.LUT P1, PT, PT, PT, UP0, 0x80, 0x0 ;  /* 0x000000000000781c */ /* 0x000fda0003f2f008 */
[----:B0-----:R-:W-:Y:S05]  /*f1b0*/  @P1 BRA `(.L_x_302) ;  /* 0x0000000000041947 */ /* 0x001fea0003800000 */
[----:B------:R-:W-:Y:S01]  /*f1c0*/  BPT.TRAP 0x1 ;  /* 0x000000040000795c */ /* 0x000fe20000300000 */
.L_x_302:
[----:B------:R-:W-:Y:S05]  /*f1d0*/  @P0 BRA `(.L_x_303) ;  /* 0x0000000000040947 */ /* 0x000fea0003800000 */
[----:B------:R-:W-:Y:S01]  /*f1e0*/  BPT.TRAP 0x1 ;  /* 0x000000040000795c */ /* 0x000fe20000300000 */
.L_x_303:
[----:B------:R-:W2:Y:S01]  /*f1f0*/  LDL R5, [R1+0x74] ;  /* 0x0000740001057983 */ /* 0x000ea20000100800 */
[--C-:B-1----:R-:W-:Y:S01]  /*f200*/  IMAD R4, R3, 0x1000, R10.reuse ;  /* 0x0000100003047824 */ /* 0x102fe200078e020a */
[----:B------:R-:W-:Y:S01]  /*f210*/  R2UR UR22, R7 ;  /* 0x00000000071672ca */ /* 0x000fe200000e0000 */
[----:B------:R-:W-:Y:S01]  /*f220*/  IMAD R10, R3, 0x4000, R10 ;  /* 0x00004000030a7824 */ /* 0x000fe200078e020a */
[----:B------:R-:W-:Y:S01]  /*f230*/  R2UR UR9, R11 ;  /* 0x000000000b0972ca */ /* 0x000fe200000e0000 */
[----:B------:R-:W-:Y:S01]  /*f240*/  VIADD R13, R13, 0xffffffff ;  /* 0xffffffff0d0d7836 */ /* 0x000fe20000000000 */
[----:B------:R-:W-:Y:S01]  /*f250*/  R2UR UR8, R4 ;  /* 0x00000000040872ca */ /* 0x000fe200000e0000 */
[----:B------:R-:W-:Y:S01]  /*f260*/  UIADD3 UR16, UP0, UR24, 0xf0, URZ ;  /* 0x000000f018107890 */ /* 0x000fe2000ff1e03f */
[----:B------:R-:W-:Y:S01]  /*f270*/  R2UR UR11, R10 ;  /* 0x000000000a0b72ca */ /* 0x000fe200000e0000 */
[----:B------:R-:W-:Y:S01]  /*f280*/  UIADD3 UR28, UP1, UR24, 0x1f0, URZ ;  /* 0x000001f0181c7890 */ /* 0x000fe2000ff3e03f */
[----:B------:R-:W-:Y:S01]  /*f290*/  R2UR UR10, R12 ;  /* 0x000000000c0a72ca */ /* 0x000fe200000e0000 */
[----:B------:R-:W-:Y:S01]  /*f2a0*/  UIADD3.X UR17, URZ, UR25, URZ, UP0, !UPT ;  /* 0x000000193f117290 */ /* 0x000fe200087fe43f */
[----:B------:R-:W-:Y:S01]  /*f2b0*/  R2UR UR23, R6 ;  /* 0x00000000061772ca */ /* 0x000fe200000e0000 */
[----:B------:R-:W-:Y:S01]  /*f2c0*/  VIADD R3, R3, 0x1 ;  /* 0x0000000103037836 */ /* 0x000fe20000000000 */
[----:B------:R-:W-:Y:S01]  /*f2d0*/  ISETP.GT.AND P2, PT, R13, 0x1, PT ;  /* 0x000000010d00780c */ /* 0x000fe20003f44270 */
[----:B------:R-:W-:Y:S01]  /*f2e0*/  UIADD3.X UR29, URZ, UR25, URZ, UP1, !UPT ;  /* 0x000000193f1d7290 */ /* 0x000fe20008ffe43f */
[----:B------:R-:W-:Y:S01]  /*f2f0*/  VIADD R12, R12, 0x40 ;  /* 0x000000400c0c7836 */ /* 0x000fe20000000000 */
[----:B------:R-:W-:Y:S01]  /*f300*/  UMOV UR18, 0x0 ;  /* 0x0000000000127882 */ /* 0x000fe20000000000 */
[----:B------:R-:W-:Y:S01]  /*f310*/  UMOV UR19, 0x10000000 ;  /* 0x1000000000137882 */ /* 0x000fe20000000000 */
[----:B------:R-:W-:Y:S01]  /*f320*/  UIADD3 UR8, UR8, 0x100, URZ ;  /* 0x0000010008087890 */ /* 0x000fe2000fffe03f */
[----:B------:R-:W-:Y:S01]  /*f330*/  ISETP.NE.AND P1, PT, R3, 0x2, PT ;  /* 0x000000020300780c */ /* 0x000fe20003f25270 */
[----:B------:R-:W-:-:S03]  /*f340*/  UIADD3 UR15, UR11, 0x2100, URZ ;  /* 0x000021000b0f7890 */ /* 0x000fc6000fffe03f */
[----:B------:R-:W-:Y:S01]  /*f350*/  UMOV UR11, UR22 ;  /* 0x00000016000b7c82 */ /* 0x000fe20008000000 */
[----:B------:R-:W-:Y:S02]  /*f360*/  SEL R3, R3, RZ, P1 ;  /* 0x000000ff03037207 */ /* 0x000fe40000800000 */
[----:B--2---:R-:W-:Y:S02]  /*f370*/  R2UR UR12, R5 ;  /* 0x00000000050c72ca */ /* 0x004fe400000e0000 */
[----:B------:R-:W-:-:S04]  /*f380*/  SEL R5, RZ, 0x1, P1 ;  /* 0x00000001ff057807 */ /* 0x000fc80000800000 */
[----:B------:R-:W-:-:S07]  /*f390*/  LOP3.LUT R2, R2, R5, RZ, 0x3c, !PT ;  /* 0x0000000502027212 */ /* 0x000fce00078e3cff */
[----:B------:R0:W-:Y:S02]  /*f3a0*/  UTMALDG.3D [UR8], [UR16], desc[UR18] ;  /* 0x00001208100075b4 */ /* 0x0001e40008011000 */
[----:B0-----:R-:W-:Y:S01]  /*f3b0*/  UMOV UR8, UR15 ;  /* 0x0000000f00087c82 */ /* 0x001fe20008000000 */
[----:B------:R-:W-:Y:S02]  /*f3c0*/  UMOV UR11, UR23 ;  /* 0x00000017000b7c82 */ /* 0x000fe40008000000 */
[----:B------:R0:W-:Y:S02]  /*f3d0*/  UTMALDG.3D [UR8], [UR28], desc[UR18] ;  /* 0x000012081c0075b4 */ /* 0x0001e40008011000 */
[----:B0-----:R-:W-:Y:S05]  /*f3e0*/  @P2 BRA `(.L_x_304) ;  /* 0xfffffffc00402947 */ /* 0x001fea000383ffff */
.L_x_300:
[----:B------:R-:W-:Y:S05]  /*f3f0*/  BSYNC B1 ;  /* 0x0000000000017941 */ /* 0x000fea0003800000 */
.L_x_299:
[----:B------:R-:W2:Y:S01]  /*f400*/  LDL.LU R15, [R1+0x78] ;  /* 0x00007800010f7983 */ /* 0x000ea20000300800 */
[----:B------:R-:W-:Y:S01]  /*f410*/  LOP3.LUT P4, RZ, R9, 0xff, RZ, 0xc0, !PT ;  /* 0x000000ff09ff7812 */ /* 0x000fe2000788c0ff */
[----:B------:R-:W-:Y:S01]  /*f420*/  VIADD R8, R8, UR14 ;  /* 0x0000000e08087c36 */ /* 0x000fe20008000000 */
[----:B------:R-:W-:Y:S01]  /*f430*/  ULDC.64 UR8, c[0x0][0x650] ;  /* 0x0001940000087ab9 */ /* 0x000fe20000000a00 */
[----:B------:R-:W3:Y:S01]  /*f440*/  LDL.LU R14, [R1+0x7c] ;  /* 0x00007c00010e7983 */ /* 0x000ee20000300800 */
[----:B------:R-:W-:Y:S01]  /*f450*/  IMAD.MOV.U32 R5, RZ, RZ, -0x1 ;  /* 0xffffffffff057424 */ /* 0x000fe200078e00ff */
[----:B------:R-:W-:Y:S01]  /*f460*/  BSSY B1, `(.L_x_305) ;  /* 0x0000078000017945 */ /* 0x000fe20003800000 */
[----:B------:R-:W-:Y:S02]  /*f470*/  SHF.R.U32.HI R2, RZ, 0x1, R8 ;  /* 0x00000001ff027819 */ /* 0x000fe40000011608 */
[----:B------:R-:W-:Y:S02]  /*f480*/  ISETP.GT.U32.AND P1, PT, R8, 0x1, PT ;  /* 0x000000010800780c */ /* 0x000fe40003f24070 */
[----:B------:R-:W-:-:S02]  /*f490*/  LOP3.LUT R2, R2, 0x1, RZ, 0xc0, !PT ;  /* 0x0000000102027812 */ /* 0x000fc400078ec0ff */
[----:B------:R-:W-:Y:S01]  /*f4a0*/  LOP3.LUT R8, R8, 0x1, RZ, 0xc0, !PT ;  /* 0x0000000108087812 */ /* 0x000fe200078ec0ff */
[----:B------:R-:W0:Y:S01]  /*f4b0*/  @P4 S2R R4, SR_CgaCtaId ;  /* 0x0000000000044919 */ /* 0x000e220000008800 */
[----:B------:R-:W-:Y:S02]  /*f4c0*/  @P4 MOV R3, 0x400 ;  /* 0x0000040000034802 */ /* 0x000fe40000000f00 */
[----:B------:R-:W-:Y:S02]  /*f4d0*/  ISETP.NE.U32.AND P2, PT, R2, 0x1, PT ;  /* 0x000000010200780c */ /* 0x000fe40003f45070 */
[----:B------:R-:W-:Y:S02]  /*f4e0*/  PRMT R9, RZ, 0x7610, R9 ;  /* 0x00007610ff097816 */ /* 0x000fe40000000009 */
[----:B0-----:R-:W-:Y:S01]  /*f4f0*/  @P4 LEA R3, R4, R3, 0x18 ;  /* 0x0000000304034211 */ /* 0x001fe200078ec0ff */
[----:B------:R-:W-:-:S03]  /*f500*/  IMAD.U32 R4, RZ, RZ, UR14 ;  /* 0x0000000eff047e24 */ /* 0x000fc6000f8e00ff */
[----:B------:R0:W-:Y:S02]  /*f510*/  @P4 SYNCS.ARRIVE.TRANS64.A1T0 RZ, [R3+URZ+0x58], RZ ;  /* 0x000058ff03ff49a7 */ /* 0x0001e4000810003f */
[C---:B------:R-:W-:Y:S02]  /*f520*/  ISETP.LT.U32.AND P1, PT, R4.reuse, 0x2, P1 ;  /* 0x000000020400780c */ /* 0x040fe40000f21070 */
[----:B------:R-:W-:Y:S01]  /*f530*/  ISETP.GT.U32.AND P2, PT, R4, 0x1, !P2 ;  /* 0x000000010400780c */ /* 0x000fe20005744070 */
[----:B------:R-:W-:Y:S01]  /*f540*/  IMAD.MOV.U32 R4, RZ, RZ, -0x1 ;  /* 0xffffffffff047424 */ /* 0x000fe200078e00ff */
[----:B0-----:R-:W-:Y:S02]  /*f550*/  SEL R3, RZ, 0x1, !P1 ;  /* 0x00000001ff037807 */ /* 0x001fe40004800000 */
[----:B------:R-:W-:-:S04]  /*f560*/  SEL R2, RZ, 0x1, !P2 ;  /* 0x00000001ff027807 */ /* 0x000fc80005000000 */
[----:B------:R-:W-:Y:S01]  /*f570*/  LOP3.LUT R0, R2, R0, R3, 0x96, !PT ;  /* 0x0000000002007212 */ /* 0x000fe200078e9603 */
[----:B------:R-:W-:Y:S01]  /*f580*/  IMAD.MOV.U32 R3, RZ, RZ, -0x1 ;  /* 0xffffffffff037424 */ /* 0x000fe200078e00ff */
[----:B------:R-:W-:Y:S02]  /*f590*/  PRMT R2, RZ, 0x7610, R2 ;  /* 0x00007610ff027816 */ /* 0x000fe40000000002 */
[----:B---3--:R-:W-:-:S04]  /*f5a0*/  IADD3 R14, P4, R14, UR20, RZ ;  /* 0x000000140e0e7c10 */ /* 0x008fc8000ff9e0ff */
[----:B--2---:R-:W-:Y:S01]  /*f5b0*/  IADD3.X R15, R15, UR7, RZ, P4, !PT ;  /* 0x000000070f0f7c10 */ /* 0x004fe2000a7fe4ff */
[----:B------:R0:W-:Y:S01]  /*f5c0*/  STL [R1+0x7c], R14 ;  /* 0x00007c0e01007387 */ /* 0x0001e20000100800 */
[----:B------:R-:W-:-:S03]  /*f5d0*/  ISETP.GE.U32.AND P4, PT, R14, UR8, PT ;  /* 0x000000080e007c0c */ /* 0x000fc6000bf86070 */
[----:B------:R0:W-:Y:S01]  /*f5e0*/  STL [R1+0x78], R15 ;  /* 0x0000780f01007387 */ /* 0x0001e20000100800 */
[----:B------:R-:W-:-:S03]  /*f5f0*/  ISETP.GE.U32.AND.EX P1, PT, R15, UR9, PT, P4 ;  /* 0x000000090f007c0c */ /* 0x000fc6000bf26140 */
[----:B------:R0:W-:Y:S04]  /*f600*/  STL [R1+0x80], R5 ;  /* 0x0000800501007387 */ /* 0x0001e80000100800 */
[----:B------:R0:W-:Y:S04]  /*f610*/  STL [R1+0x84], R4 ;  /* 0x0000840401007387 */ /* 0x0001e80000100800 */
[----:B------:R0:W-:Y:S02]  /*f620*/  STL [R1+0x74], R3 ;  /* 0x0000740301007387 */ /* 0x0001e40000100800 */
[----:B------:R-:W-:Y:S05]  /*f630*/  @P1 BRA `(.L_x_306) ;  /* 0x0000000400681947 */ /* 0x000fea0003800000 */
[----:B------:R-:W0:Y:S01]  /*f640*/  S2UR UR8, SR_CTAID.X ;  /* 0x00000000000879c3 */ /* 0x000e220000002500 */
[----:B------:R-:W-:Y:S01]  /*f650*/  ULDC.64 UR10, c[0x0][0x628] ;  /* 0x00018a00000a7ab9 */ /* 0x000fe20000000a00 */
[----:B------:R-:W-:Y:S01]  /*f660*/  ULDC UR9, c[0x0][0x150] ;  /* 0x0000540000097ab9 */ /* 0x000fe20000000800 */
[----:B------:R-:W-:Y:S01]  /*f670*/  ISETP.NE.U32.AND P1, PT, RZ, UR10, PT ;  /* 0x0000000aff007c0c */ /* 0x000fe2000bf25070 */
[----:B------:R-:W-:Y:S01]  /*f680*/  ULDC UR12, c[0x0][0x630] ;  /* 0x00018c00000c7ab9 */ /* 0x000fe20000000800 */
[----:B------:R-:W-:Y:S01]  /*f690*/  ULDC UR16, c[0x0][0x154] ;  /* 0x0000550000107ab9 */ /* 0x000fe20000000800 */
[----:B------:R-:W-:Y:S01]  /*f6a0*/  IMAD.MOV.U32 R2, RZ, RZ, R14 ;  /* 0x000000ffff027224 */ /* 0x000fe200078e000e */
[----:B------:R-:W-:Y:S01]  /*f6b0*/  ISETP.NE.AND.EX P1, PT, RZ, UR11, PT, P1 ;  /* 0x0000000bff007c0c */ /* 0x000fe2000bf25310 */
[----:B------:R-:W1:Y:S01]  /*f6c0*/  S2UR UR15, SR_CTAID.Y ;  /* 0x00000000000f79c3 */ /* 0x000e620000002600 */
[----:B0-----:R-:W-:-:S05]  /*f6d0*/  I2FP.F32.U32 R3, UR8 ;  /* 0x0000000800037c45 */ /* 0x001fca0008201000 */
[----:B------:R-:W-:Y:S01]  /*f6e0*/  FMUL R12, R3, UR9 ;  /* 0x00000009030c7c20 */ /* 0x000fe20008400000 */
[----:B------:R-:W-:-:S05]  /*f6f0*/  IMAD.MOV.U32 R3, RZ, RZ, R15 ;  /* 0x000000ffff037224 */ /* 0x000fca00078e000f */
[----:B------:R-:W-:Y:S05]  /*f700*/  @!P1 BRA `(.L_x_307) ;  /* 0x0000000000289947 */ /* 0x000fea0003800000 */
[----:B------:R-:W-:Y:S02]  /*f710*/  ULDC UR9, c[0x0][0x634] ;  /* 0x00018d0000097ab9 */ /* 0x000fe40000000800 */
[----:B------:R-:W-:-:S05]  /*f720*/  IADD3 R7, P1, R14, UR9, RZ ;  /* 0x000000090e077c10 */ /* 0x000fca000ff3e0ff */
[----:B------:R-:W-:-:S04]  /*f730*/  IMAD.X R11, RZ, RZ, R15, P1 ;  /* 0x000000ffff0b7224 */ /* 0x000fc800008e060f */
[----:B------:R-:W-:-:S04]  /*f740*/  IMAD.WIDE.U32 R4, R11, UR10, RZ ;  /* 0x0000000a0b047c25 */ /* 0x000fc8000f8e00ff */
[----:B------:R-:W-:-:S04]  /*f750*/  IMAD.WIDE.U32 R4, P1, R7, UR11, R4 ;  /* 0x0000000b07047c25 */ /* 0x000fc8000f820004 */
[----:B------:R-:W-:-:S04]  /*f760*/  IMAD.WIDE.U32 R6, R7, UR10, RZ ;  /* 0x0000000a07067c25 */ /* 0x000fc8000f8e00ff */
[----:B------:R-:W-:Y:S01]  /*f770*/  IMAD.X R3, RZ, RZ, RZ, P1 ;  /* 0x000000ffff037224 */ /* 0x000fe200008e06ff */
[----:B------:R-:W-:Y:S01]  /*f780*/  IADD3 RZ, P1, R7, R4, RZ ;  /* 0x0000000407ff7210 */ /* 0x000fe20007f3e0ff */
[----:B------:R-:W-:-:S04]  /*f790*/  IMAD.MOV.U32 R2, RZ, RZ, R5 ;  /* 0x000000ffff027224 */ /* 0x000fc800078e0005 */
[----:B------:R-:W-:-:S08]  /*f7a0*/  IMAD.WIDE.U32.X R2, R11, UR11, R2, P1 ;  /* 0x0000000b0b027c25 */ /* 0x000fd000088e0402 */
.L_x_307:
[--C-:B------:R-:W-:Y:S01]  /*f7b0*/  SHF.R.U64 R10, R2, UR12, R3.reuse ;  /* 0x0000000c020a7c19 */ /* 0x100fe20008001203 */
[----:B------:R-:W0:Y:S01]  /*f7c0*/  F2I.U32.TRUNC.NTZ R12, R12 ;  /* 0x0000000c000c7305 */ /* 0x000e22000020f000 */
[----:B------:R-:W-:Y:S01]  /*f7d0*/  SHF.R.U32.HI R2, RZ, UR12, R3 ;  /* 0x0000000cff027c19 */ /* 0x000fe20008011603 */
[----:B------:R-:W-:Y:S01]  /*f7e0*/  ULDC.64 UR10, c[0x0][0x620] ;  /* 0x00018800000a7ab9 */ /* 0x000fe20000000a00 */
[----:B------:R-:W-:Y:S01]  /*f7f0*/  IADD3 R5, P1, RZ, -R10, RZ ;  /* 0x8000000aff057210 */ /* 0x000fe20007f3e0ff */
[----:B------:R-:W-:Y:S01]  /*f800*/  IMAD.MOV.U32 R3, RZ, RZ, R15 ;  /* 0x000000ffff037224 */ /* 0x000fe200078e000f */
[----:B-1----:R-:W-:Y:S01]  /*f810*/  I2FP.F32.U32 R4, UR15 ;  /* 0x0000000f00047c45 */ /* 0x002fe20008201000 */
[----:B------:R-:W-:Y:S01]  /*f820*/  ULDC UR12, c[0x0][0x658] ;  /* 0x00019600000c7ab9 */ /* 0x000fe20000000800 */
[----:B------:R-:W-:Y:S01]  /*f830*/  ULDC UR18, c[0x0][0x648] ;  /* 0x0001920000127ab9 */ /* 0x000fe20000000800 */
[----:B------:R-:W-:Y:S02]  /*f840*/  IMAD.X R2, RZ, RZ, ~R2, P1 ;  /* 0x000000ffff027224 */ /* 0x000fe400008e0e02 */
[----:B------:R-:W-:Y:S01]  /*f850*/  FMUL R6, R4, UR16 ;  /* 0x0000001004067c20 */ /* 0x000fe20008400000 */
[----:B------:R-:W-:Y:S01]  /*f860*/  ULDC.64 UR16, c[0x0][0x640] ;  /* 0x0001900000107ab9 */ /* 0x000fe20000000a00 */
[----:B------:R-:W-:Y:S01]  /*f870*/  IMAD R4, R2, UR10, RZ ;  /* 0x0000000a02047c24 */ /* 0x000fe2000f8e02ff */
[----:B------:R-:W-:Y:S01]  /*f880*/  ISETP.NE.U32.AND P1, PT, RZ, UR16, PT ;  /* 0x00000010ff007c0c */ /* 0x000fe2000bf25070 */
[----:B------:R-:W-:Y:S01]  /*f890*/  IMAD.MOV.U32 R2, RZ, RZ, R14 ;  /* 0x000000ffff027224 */ /* 0x000fe200078e000e */
[----:B0-----:R-:W-:Y:S01]  /*f8a0*/  R2UR UR9, R12 ;  /* 0x000000000c0972ca */ /* 0x001fe200000e0000 */
[----:B------:R-:W0:Y:S01]  /*f8b0*/  LDC R14, c[0x0][0x610] ;  /* 0x00018400ff0e7b82 */ /* 0x000e220000000800 */
[----:B------:R-:W1:Y:S01]  /*f8c0*/  F2I.U32.TRUNC.NTZ R6, R6 ;  /* 0x0000000600067305 */ /* 0x000e62000020f000 */
[----:B------:R-:W-:Y:S01]  /*f8d0*/  IMAD.WIDE.U32 R2, R5, UR10, R2 ;  /* 0x0000000a05027c25 */ /* 0x000fe2000f8e0002 */
[----:B------:R-:W-:Y:S01]  /*f8e0*/  ULDC UR10, c[0x0][0x618] ;  /* 0x00018600000a7ab9 */ /* 0x000fe20000000800 */
[----:B------:R-:W-:-:S02]  /*f8f0*/  ISETP.NE.AND.EX P1, PT, RZ, UR17, PT, P1 ;  /* 0x00000011ff007c0c */ /* 0x000fc4000bf25310 */
[----:B------:R-:W-:-:S04]  /*f900*/  IMAD R5, R5, UR11, R4 ;  /* 0x0000000b05057c24 */ /* 0x000fc8000f8e0204 */
[----:B------:R-:W-:-:S05]  /*f910*/  IMAD.IADD R3, R3, 0x1, R5 ;  /* 0x0000000103037824 */ /* 0x000fca00078e0205 */
[--C-:B------:R-:W-:Y:S02]  /*f920*/  SHF.R.U64 R12, R2, UR10, R3.reuse ;  /* 0x0000000a020c7c19 */ /* 0x100fe40008001203 */
[----:B------:R-:W-:Y:S01]  /*f930*/  SHF.R.U32.HI R3, RZ, UR10, R3 ;  /* 0x0000000aff037c19 */ /* 0x000fe20008011603 */
[----:B------:R-:W-:Y:S01]  /*f940*/  ULDC UR10, c[0x0][0x608] ;  /* 0x00018200000a7ab9 */ /* 0x000fe20000000800 */
[----:B-1----:R-:W-:Y:S02]  /*f950*/  R2UR UR11, R6 ;  /* 0x00000000060b72ca */ /* 0x002fe400000e0000 */
[--C-:B------:R-:W-:Y:S02]  /*f960*/  SHF.R.U64 R13, R12, UR10, R3.reuse ;  /* 0x0000000a0c0d7c19 */ /* 0x100fe40008001203 */
[----:B------:R-:W-:Y:S01]  /*f970*/  SHF.R.U32.HI R2, RZ, UR10, R3 ;  /* 0x0000000aff027c19 */ /* 0x000fe20008011603 */
[----:B------:R-:W-:-:S03]  /*f980*/  UIADD3 UR10, -UR9, URZ, URZ ;  /* 0x0000003f090a7290 */ /* 0x000fc6000fffe13f */
[--C-:B------:R-:W-:Y:S01]  /*f990*/  SHF.R.U64 R15, R13, UR12, R2.reuse ;  /* 0x0000000c0d0f7c19 */ /* 0x100fe20008001202 */
[----:B------:R-:W-:Y:S01]  /*f9a0*/  ULDC UR9, c[0x0][0x144] ;  /* 0x0000510000097ab9 */ /* 0x000fe20000000800 */
[----:B------:R-:W-:-:S03]  /*f9b0*/  SHF.R.U32.HI R3, RZ, UR12, R2 ;  /* 0x0000000cff037c19 */ /* 0x000fc60008011602 */
[----:B------:R-:W-:Y:S01]  /*f9c0*/  IMAD.MOV.U32 R2, RZ, RZ, R15 ;  /* 0x000000ffff027224 */ /* 0x000fe200078e000f */
[----:B------:R-:W-:Y:S06]  /*f9d0*/  @!P1 BRA `(.L_x_308) ;  /* 0x0000000000289947 */ /* 0x000fec0003800000 */
        /* <DEDUP_REMOVED lines=10> */
.L_x_308:
[----:B------:R-:W-:Y:S01]  /*fa80*/  UIADD3 UR11, -UR11, URZ, URZ ;  /* 0x0000003f0b0b7290 */ /* 0x000fe2000fffe13f */
[----:B------:R-:W-:Y:S01]  /*fa90*/  SHF.R.U64 R3, R2, UR18, R3 ;  /* 0x0000001202037c19 */ /* 0x000fe20008001203 */
[----:B------:R-:W-:Y:S01]  /*faa0*/  UIMAD UR8, UR9, UR10, UR8 ;  /* 0x0000000a090872a4 */ /* 0x000fe2000f8e0208 */
[----:B------:R-:W-:Y:S01]  /*fab0*/  LOP3.LUT R2, R13, UR6, RZ, 0xc0, !PT ;  /* 0x000000060d027c12 */ /* 0x000fe2000f8ec0ff */
[----:B------:R-:W-:Y:S01]  /*fac0*/  IMAD.MOV.U32 R6, RZ, RZ, 0x1 ;  /* 0x00000001ff067424 */ /* 0x000fe200078e00ff */
[----:B------:R-:W-:Y:S01]  /*fad0*/  ULDC UR9, c[0x0][0x148] ;  /* 0x0000520000097ab9 */ /* 0x000fe20000000800 */
[----:B------:R-:W-:Y:S01]  /*fae0*/  IMAD.MOV R4, RZ, RZ, -R3 ;  /* 0x000000ffff047224 */ /* 0x000fe200078e0a03 */
[----:B------:R-:W-:Y:S01]  /*faf0*/  @UP2 UIMAD UR8, UR9, UR11, UR15 ;  /* 0x0000000b090822a4 */ /* 0x000fe2000f8e020f */
[----:B------:R-:W-:Y:S01]  /*fb00*/  IMAD R3, R3, UR5, R2 ;  /* 0x0000000503037c24 */ /* 0x000fe2000f8e0202 */
[----:B------:R-:W-:Y:S01]  /*fb10*/  LOP3.LUT R5, R12, UR4, RZ, 0xc0, !PT ;  /* 0x000000040c057c12 */ /* 0x000fe2000f8ec0ff */
[----:B------:R-:W-:Y:S01]  /*fb20*/  ULDC UR9, c[0x0][0x638] ;  /* 0x00018e0000097ab9 */ /* 0x000fe20000000800 */
[----:B------:R-:W-:Y:S01]  /*fb30*/  PLOP3.LUT P1, PT, PT, PT, UP2, 0x80, 0x0 ;  /* 0x000000000000781c */ /* 0x000fe20003f2f028 */
[----:B------:R-:W-:-:S02]  /*fb40*/  IMAD R2, R4, UR9, R15 ;  /* 0x0000000904027c24 */ /* 0x000fc4000f8e020f */
[----:B0-----:R-:W-:Y:S01]  /*fb50*/  IMAD R3, R3, R14, UR8 ;  /* 0x0000000803037e24 */ /* 0x001fe2000f8e020e */
[----:B------:R-:W-:Y:S02]  /*fb60*/  ULDC UR8, c[0x0][0x600] ;  /* 0x0001800000087ab9 */ /* 0x000fe40000000800 */
[----:B------:R-:W-:Y:S01]  /*fb70*/  IMAD R4, R2, UR8, R5 ;  /* 0x0000000802047c24 */ /* 0x000fe2000f8e0205 */
[----:B------:R-:W-:-:S04]  /*fb80*/  PRMT R2, R6, 0x7610, R2 ;  /* 0x0000761006027816 */ /* 0x000fc80000000002 */
[----:B------:R-:W-:Y:S02]  /*fb90*/  SEL R5, R4, R3, !P1 ;  /* 0x0000000304057207 */ /* 0x000fe40004800000 */
[----:B------:R-:W-:-:S03]  /*fba0*/  SEL R3, R3, R4, !P1 ;  /* 0x0000000403037207 */ /* 0x000fc60004800000 */
[----:B------:R1:W-:Y:S04]  /*fbb0*/  STL [R1+0x84], R5 ;  /* 0x0000840501007387 */ /* 0x0003e80000100800 */
[----:B------:R1:W-:Y:S04]  /*fbc0*/  STL [R1+0x74], R10 ;  /* 0x0000740a01007387 */ /* 0x0003e80000100800 */
[----:B------:R1:W-:Y:S02]  /*fbd0*/  STL [R1+0x80], R3 ;  /* 0x0000800301007387 */ /* 0x0003e40000100800 */
.L_x_306:
[----:B------:R-:W-:Y:S05]  /*fbe0*/  BSYNC B1 ;  /* 0x0000000000017941 */ /* 0x000fea0003800000 */
.L_x_305:
[----:B------:R-:W-:-:S13]  /*fbf0*/  LOP3.LUT P1, RZ, R2, 0xff, RZ, 0xc0, !PT ;  /* 0x000000ff02ff7812 */ /* 0x000fda000782c0ff */
[----:B------:R-:W-:Y:S05]  /*fc00*/  @P1 BRA `(.L_x_309) ;  /* 0xfffffff000fc1947 */ /* 0x000fea000383ffff */
[----:B------:R-:W-:Y:S05]  /*fc10*/  BSYNC B0 ;  /* 0x0000000000007941 */ /* 0x000fea0003800000 */
.L_x_297:
[----:B------:R-:W-:-:S03]  /*fc20*/  UMOV UR8, 0xffffffff ;  /* 0xffffffff00087882 */ /* 0x000fc60000000000 */
[----:B------:R-:W-:Y:S05]  /*fc30*/  BRA.DIV UR8, `(.L_x_310) ;  /* 0x0000000608107947 */ /* 0x000fea000b800000 */
[----:B------:R-:W-:-:S13]  /*fc40*/  ELECT P0, URZ, PT ;  /* 0x00000000003f782f */ /* 0x000fda0003800000 */
.L_x_324:
[----:B------:R-:W-:Y:S04]  /*fc50*/  BSSY B0, `(.L_x_311) ;  /* 0x000001a000007945 */ /* 0x000fe80003800000 */
[----:B------:R-:W-:Y:S05]  /*fc60*/  @!P0 BRA `(.L_x_312) ;  /* 0x0000000000608947 */ /* 0x000fea0003800000 */
[----:B------:R-:W-:-:S04]  /*fc70*/  ULOP3.LUT UR8, UR13, 0x2, URZ, 0xfc, !UPT ;  /* 0x000000020d087892 */ /* 0x000fc8000f8efc3f */
[----:B------:R-:W-:-:S06]  /*fc80*/  UISETP.NE.AND UP0, UPT, UR8, 0x3, UPT ;  /* 0x000000030800788c */ /* 0x000fcc000bf05270 */
[----:B------:R-:W-:-:S13]  /*fc90*/  PLOP3.LUT P0, PT, PT, PT, UP0, 0x80, 0x0 ;  /* 0x000000000000781c */ /* 0x000fda0003f0f008 */
[----:B------:R-:W-:Y:S05]  /*fca0*/  @!P0 BRA `(.L_x_313) ;  /* 0x0000000000048947 */ /* 0x000fea0003800000 */
[----:B------:R-:W-:Y:S01]  /*fcb0*/  BPT.TRAP 0x1 ;  /* 0x000000040000795c */ /* 0x000fe20000300000 */
.L_x_313:
[----:B01----:R-:W0:Y:S01]  /*fcc0*/  S2R R3, SR_CgaCtaId ;  /* 0x0000000000037919 */ /* 0x003e220000008800 */
[----:B------:R-:W-:-:S04]  /*fcd0*/  MOV R2, 0x400 ;  /* 0x0000040000027802 */ /* 0x000fc80000000f00 */
[----:B0-----:R-:W-:Y:S02]  /*fce0*/  LEA R3, R3, R2, 0x18 ;  /* 0x0000000203037211 */ /* 0x001fe400078ec0ff */
[----:B------:R-:W-:-:S03]  /*fcf0*/  SHF.L.U32 R2, R0, 0x1f, RZ ;  /* 0x0000001f00027819 */ /* 0x000fc600000006ff */
[----:B------:R-:W-:-:S04]  /*fd00*/  VIADD R3, R3, 0x10 ;  /* 0x0000001003037836 */ /* 0x000fc80000000000 */
[C---:B------:R-:W-:Y:S02]  /*fd10*/  IMAD R7, R8.reuse, 0x8, R3 ;  /* 0x0000000808077824 */ /* 0x040fe400078e0203 */
[----:B------:R-:W-:Y:S02]  /*fd20*/  VIADD R8, R8, 0x1 ;  /* 0x0000000108087836 */ /* 0x000fe40000000000 */
[----:B------:R-:W0:Y:S03]  /*fd30*/  SYNCS.PHASECHK.TRANS64.TRYWAIT P0, [R7+URZ], R2 ;  /* 0x00000002070075a7 */ /* 0x000e26000800017f */
[----:B------:R-:W-:-:S04]  /*fd40*/  ISETP.NE.AND P1, PT, R8, 0x2, PT ;  /* 0x000000020800780c */ /* 0x000fc80003f25270 */
[----:B------:R-:W-:Y:S02]  /*fd50*/  SEL R5, RZ, 0x1, P1 ;  /* 0x00000001ff057807 */ /* 0x000fe40000800000 */
[----:B------:R-:W-:Y:S02]  /*fd60*/  SEL R8, R8, RZ, P1 ;  /* 0x000000ff08087207 */ /* 0x000fe40000800000 */
[----:B------:R-:W-:Y:S01]  /*fd70*/  LOP3.LUT R0, R0, R5, RZ, 0x3c, !PT ;  /* 0x0000000500007212 */ /* 0x000fe200078e3cff */
[----:B0-----:R-:W-:Y:S06]  /*fd80*/  @!P0 BRA `(.L_x_314) ;  /* 0x0000000000e08947 */ /* 0x001fec0003800000 */
.L_x_325:
[----:B------:R-:W-:Y:S01]  /*fd90*/  IMAD R3, R8, 0x8, R3 ;  /* 0x0000000808037824 */ /* 0x000fe200078e0203 */
[----:B------:R-:W-:-:S07]  /*fda0*/  SHF.L.U32 R0, R0, 0x1f, RZ ;  /* 0x0000001f00007819 */ /* 0x000fce00000006ff */
.L_x_315:
[----:B-1----:R1:W2:Y:S02]  /*fdb0*/  SYNCS.PHASECHK.TRANS64.TRYWAIT P0, [R3+URZ], R0 ;  /* 0x00000000030075a7 */ /* 0x0022a4000800017f */
[----:B--2---:R-:W-:Y:S05]  /*fdc0*/  @!P0 NANOSLEEP.SYNCS 0x989680 ;  /* 0x009896800000895d */ /* 0x004fea0003900000 */
[----:B------:R-:W2:Y:S02]  /*fdd0*/  @!P0 SYNCS.PHASECHK.TRANS64 P0, [R3+URZ], R0 ;  /* 0x00000000030085a7 */ /* 0x000ea4000800007f */
[----:B--2---:R-:W-:Y:S05]  /*fde0*/  @!P0 BRA `(.L_x_315) ;  /* 0xfffffffc00f08947 */ /* 0x004fea000383ffff */
.L_x_312:
[----:B------:R-:W-:Y:S05]  /*fdf0*/  BSYNC B0 ;  /* 0x0000000000007941 */ /* 0x000fea0003800000 */
.L_x_311:
[----:B------:R-:W-:Y:S05]  /*fe00*/  EXIT ;  /* 0x000000000000794d */ /* 0x000fea0003800000 */
.L_x_14:
[----:B0-----:R-:W-:-:S04]  /*fe10*/  IMAD.U32 R3, RZ, RZ, UR17 ;  /* 0x00000011ff037e24 */ /* 0x001fc8000f8e00ff */
[----:B------:R0:W1:Y:S03]  /*fe20*/  SYNCS.PHASECHK.TRANS64.TRYWAIT P0, [R3+URZ+-0x8], R0 ;  /* 0xfffff800030075a7 */ /* 0x000066000800017f */
[----:B-1----:R-:W-:Y:S05]  /*fe30*/  @!P0 NANOSLEEP.SYNCS 0x989680 ;  /* 0x009896800000895d */ /* 0x002fea0003900000 */
[----:B------:R-:W1:Y:S02]  /*fe40*/  @!P0 SYNCS.PHASECHK.TRANS64 P0, [R3+URZ+-0x8], R0 ;  /* 0xfffff800030085a7 */ /* 0x000e64000800007f */
[----:B-1----:R-:W-:Y:S05]  /*fe50*/  @!P0 BRA `(.L_x_14) ;  /* 0xfffffffc00ec8947 */ /* 0x002fea000383ffff */
[----:B------:R-:W-:Y:S05]  /*fe60*/  BRA `(.L_x_316) ;  /* 0xffffff1400e47947 */ /* 0x000fea000383ffff */
.L_x_19:
[----:B-1----:R-:W-:-:S04]  /*fe70*/  IMAD.U32 R3, RZ, RZ, UR4 ;  /* 0x00000004ff037e24 */ /* 0x002fc8000f8e00ff */
[----:B------:R1:W2:Y:S03]  /*fe80*/  SYNCS.PHASECHK.TRANS64.TRYWAIT P0, [R3+URZ], R0 ;  /* 0x00000000030075a7 */ /* 0x0002a6000800017f */
[----:B--2---:R-:W-:Y:S05]  /*fe90*/  @!P0 NANOSLEEP.SYNCS 0x989680 ;  /* 0x009896800000895d */ /* 0x004fea0003900000 */
[----:B------:R-:W2:Y:S02]  /*fea0*/  @!P0 SYNCS.PHASECHK.TRANS64 P0, [R3+URZ], R0 ;  /* 0x00000000030085a7 */ /* 0x000ea4000800007f */
[----:B--2---:R-:W-:Y:S05]  /*feb0*/  @!P0 BRA `(.L_x_19) ;  /* 0xfffffffc00ec8947 */ /* 0x004fea000383ffff */
[----:B------:R-:W-:Y:S05]  /*fec0*/  BRA `(.L_x_18) ;  /* 0xffffff20004c7947 */ /* 0x000fea000383ffff */
.L_x_25:
[----:B-----5:R3:W-:Y:S02]  /*fed0*/  STL [R1+0x98], R0 ;  /* 0x0000980001007387 */ /* 0x0207e40000100800 */
[----:B---3--:R-:W-:-:S04]  /*fee0*/  IMAD.U32 R0, RZ, RZ, UR8 ;  /* 0x00000008ff007e24 */ /* 0x008fc8000f8e00ff */
[----:B------:R3:W4:Y:S03]  /*fef0*/  SYNCS.PHASECHK.TRANS64.TRYWAIT P0, [R0+URZ], R229 ;  /* 0x000000e5000075a7 */ /* 0x000726000800017f */
[----:B----4-:R-:W-:Y:S05]  /*ff00*/  @!P0 NANOSLEEP.SYNCS 0x989680 ;  /* 0x009896800000895d */ /* 0x010fea0003900000 */
[----:B------:R3:W4:Y:S02]  /*ff10*/  @!P0 SYNCS.PHASECHK.TRANS64 P0, [R0+URZ], R229 ;  /* 0x000000e5000085a7 */ /* 0x000724000800007f */
[----:B---3--:R3:W5:Y:S02]  /*ff20*/  LDL.LU R0, [R1+0x98] ;  /* 0x0000980001007983 */ /* 0x0087640000300800 */
[----:B---34-:R-:W-:Y:S05]  /*ff30*/  @!P0 BRA `(.L_x_25) ;  /* 0xfffffffc00e48947 */ /* 0x018fea000383ffff */
[----:B------:R-:W-:Y:S05]  /*ff40*/  BRA `(.L_x_24) ;  /* 0xffffff3000b47947 */ /* 0x000fea000383ffff */
.L_x_33:
[----:B0-----:R-:W-:-:S04]  /*ff50*/  IMAD.U32 R25, RZ, RZ, UR17 ;  /* 0x00000011ff197e24 */ /* 0x001fc8000f8e00ff */
[----:B------:R0:W1:Y:S03]  /*ff60*/  SYNCS.PHASECHK.TRANS64.TRYWAIT P0, [R25+URZ+0x8], R24 ;  /* 0x00000818190075a7 */ /* 0x000066000800017f */
[----:B-1----:R-:W-:Y:S05]  /*ff70*/  @!P0 NANOSLEEP.SYNCS 0x989680 ;  /* 0x009896800000895d */ /* 0x002fea0003900000 */
[----:B------:R-:W1:Y:S02]  /*ff80*/  @!P0 SYNCS.PHASECHK.TRANS64 P0, [R25+URZ+0x8], R24 ;  /* 0x00000818190085a7 */ /* 0x000e64000800007f */
[----:B-1----:R-:W-:Y:S05]  /*ff90*/  @!P0 BRA `(.L_x_33) ;  /* 0xfffffffc00ec8947 */ /* 0x002fea000383ffff */
[----:B------:R-:W-:Y:S05]  /*ffa0*/  BRA `(.L_x_317) ;  /* 0xffffff5400807947 */ /* 0x000fea000383ffff */
.L_x_298:
[----:B------:R-:W-:Y:S01]  /*ffb0*/  BSSY B1, `(.L_x_318) ;  /* 0x0000006000017945 */ /* 0x000fe20003800000 */
[----:B------:R-:W-:-:S07]  /*ffc0*/  IMAD.MOV.U32 R2, RZ, RZ, -0x1 ;  /* 0xffffffffff027424 */ /* 0x000fce00078e00ff */
[----:B------:R-:W-:Y:S05]  /*ffd0*/  WARPSYNC.COLLECTIVE R2, `(.L_x_319) ;  /* 0x00000000020c7348 */ /* 0x000fea0003c00000 */
[----:B------:R-:W-:Y:S02]  /*ffe0*/  ELECT P1, UR62, PT ;  /* 0x00000000003e782f */ /* 0x000fe40003820000 */
[----:B------:R-:W-:Y:S01]  /*fff0*/  MOV R2, UR62 ;  /* 0x0000003e00027c02 */ /* 0x000fe20008000f00 */
[----:B------:R-:W-:Y:S10]  /*10000*/  ENDCOLLECTIVE ;  /* 0x000000000000791b */ /* 0x000ff40003800000 */
.L_x_319:
[----:B------:R-:W-:Y:S05]  /*10010*/  BSYNC B1 ;  /* 0x0000000000017941 */ /* 0x000fea0003800000 */
.L_x_318:
[----:B------:R-:W-:Y:S05]  /*10020*/  BRA `(.L_x_320) ;  /* 0xfffffff000007947 */ /* 0x000fea000383ffff */
.L_x_301:
[----:B-1----:R1:W2:Y:S02]  /*10030*/  SYNCS.PHASECHK.TRANS64.TRYWAIT P1, [R11+URZ+0x10], R4 ;  /* 0x000010040b0075a7 */ /* 0x0022a4000802017f */
[----:B--2---:R-:W-:Y:S05]  /*10040*/  @!P1 NANOSLEEP.SYNCS 0x989680 ;  /* 0x009896800000995d */ /* 0x004fea0003900000 */
[----:B------:R-:W2:Y:S02]  /*10050*/  @!P1 SYNCS.PHASECHK.TRANS64 P1, [R11+URZ+0x10], R4 ;  /* 0x000010040b0095a7 */ /* 0x000ea4000802007f */
[----:B--2---:R-:W-:Y:S05]  /*10060*/  @!P1 BRA `(.L_x_301) ;  /* 0xfffffffc00f09947 */ /* 0x004fea000383ffff */
[----:B------:R-:W-:Y:S05]  /*10070*/  BRA `(.L_x_321) ;  /* 0xfffffff0003c7947 */ /* 0x000fea000383ffff */
.L_x_310:
[----:B------:R-:W-:Y:S01]  /*10080*/  BSSY B0, `(.L_x_322) ;  /* 0x0000006000007945 */ /* 0x000fe20003800000 */
[----:B------:R-:W-:-:S07]  /*10090*/  IMAD.MOV.U32 R2, RZ, RZ, -0x1 ;  /* 0xffffffffff027424 */ /* 0x000fce00078e00ff */
[----:B01----:R-:W-:Y:S05]  /*100a0*/  WARPSYNC.COLLECTIVE R2, `(.L_x_323) ;  /* 0x00000000020c7348 */ /* 0x003fea0003c00000 */
[----:B------:R-:W-:Y:S02]  /*100b0*/  ELECT P1, UR62, PT ;  /* 0x00000000003e782f */ /* 0x000fe40003820000 */
[----:B------:R-:W-:Y:S01]  /*100c0*/  MOV R2, UR62 ;  /* 0x0000003e00027c02 */ /* 0x000fe20008000f00 */
[----:B01----:R-:W-:Y:S10]  /*100d0*/  ENDCOLLECTIVE ;  /* 0x000000000000791b */ /* 0x003ff40003800000 */
.L_x_323:
[----:B------:R-:W-:Y:S05]  /*100e0*/  BSYNC B0 ;  /* 0x0000000000007941 */ /* 0x000fea0003800000 */
.L_x_322:
[----:B------:R-:W-:Y:S01]  /*100f0*/  PLOP3.LUT P0, PT, P1, PT, PT, 0x80, 0x0 ;  /* 0x000000000000781c */ /* 0x000fe20000f0f070 */
[----:B------:R-:W-:-:S12]  /*10100*/  BRA `(.L_x_324) ;  /* 0xfffffff800d07947 */ /* 0x000fd8000383ffff */
.L_x_314:
[----:B0-----:R0:W1:Y:S02]  /*10110*/  SYNCS.PHASECHK.TRANS64.TRYWAIT P0, [R7+URZ], R2 ;  /* 0x00000002070075a7 */ /* 0x001064000800017f */
[----:B-1----:R-:W-:Y:S05]  /*10120*/  @!P0 NANOSLEEP.SYNCS 0x989680 ;  /* 0x009896800000895d */ /* 0x002fea0003900000 */
[----:B------:R-:W1:Y:S02]  /*10130*/  @!P0 SYNCS.PHASECHK.TRANS64 P0, [R7+URZ], R2 ;  /* 0x00000002070085a7 */ /* 0x000e64000800007f */
[----:B-1----:R-:W-:Y:S05]  /*10140*/  @!P0 BRA `(.L_x_314) ;  /* 0xfffffffc00f08947 */ /* 0x002fea000383ffff */
[----:B------:R-:W-:Y:S05]  /*10150*/  BRA `(.L_x_325) ;  /* 0xfffffffc000c7947 */ /* 0x000fea000383ffff */
.L_x_326:
[----:B------:R-:W-:-:S00]  /*10160*/  BRA `(.L_x_326) ;  /* 0xfffffffc00fc7947 */ /* 0x000fc0000383ffff */
[----:B------:R-:W-:-:S00]  /*10170*/  NOP ;  /* 0x0000000000007918 */ /* 0x000fc00000000000 */
        /* <DEDUP_REMOVED lines=8> */
.L_x_327:


//--------------------- .nv.shared._ZN7cutlass13device_kernelINS_4gemm6kernel13GemmUniversalIN4cute5tupleIJiiiiEEENS1_10collective13CollectiveMmaINS1_37MainloopSm90TmaGmmaWarpSpecializedFP8ILi2ENS5_IJNS4_1CILi1EEESB_SB_EEENS1_32KernelTmaWarpSpecializedPingpongEEENS5_IJNSA_ILi64EEENSA_ILi256EEESF_EEENS_12float_e4m3_tENS5_IJlSB_lEEESI_SJ_NS4_8TiledMMAINS4_8MMA_AtomIJNS4_4SM904GMMA31MMA_64x256x32_F32E4M3E4M3_SS_TNILNSN_7ScaleInE1ELSP_1EEEEEENS4_6LayoutISC_NS5_IJNSA_ILi0EEEST_ST_EEEEENS5_IJNS4_10UnderscoreESW_SW_EEEEENS4_13SM90_TMA_LOADENS4_14ComposedLayoutINS4_7SwizzleILi2ELi4ELi3EEENS4_18smem_ptr_flag_bitsILi8EEENSS_INS5_IJNSA_ILi8EEESF_EEENS5_IJSF_SB_EEEEEEEvNS4_8identityESZ_S19_vS1A_EENS_8epilogue10collective6detail29Sm90TmaWarpSpecializedAdapterINS1D_15DefaultEpilogueISI_SJ_SJ_NS1C_6thread17LinearCombinationISI_Li1EffLNS1H_9ScaleType4KindE0ELNS_15FloatRoundStyleE2ESI_EENS1_15EpilogueDefaultEEEEEvvEEEEvNT_6ParamsE --------------------------
	.section	.nv.shared._ZN7cutlass13device_kernelINS_4gemm6kernel13GemmUniversalIN4cute5tupleIJiiiiEEENS1_10collective13CollectiveMmaINS1_37MainloopSm90TmaGmmaWarpSpecializedFP8ILi2ENS5_IJNS4_1CILi1EEESB_SB_EEENS1_32KernelTmaWarpSpecializedPingpongEEENS5_IJNSA_ILi64EEENSA_ILi256EEESF_EEENS_12float_e4m3_tENS5_IJlSB_lEEESI_SJ_NS4_8TiledMMAINS4_8MMA_AtomIJNS4_4SM904GMMA31MMA_64x256x32_F32E4M3E4M3_SS_TNILNSN_7ScaleInE1ELSP_1EEEEEENS4_6LayoutISC_NS5_IJNSA_ILi0EEEST_ST_EEEEENS5_IJNS4_10UnderscoreESW_SW_EEEEENS4_13SM90_TMA_LOADENS4_14ComposedLayoutINS4_7SwizzleILi2ELi4ELi3EEENS4_18smem_ptr_flag_bitsILi8EEENSS_INS5_IJNSA_ILi8EEESF_EEENS5_IJSF_SB_EEEEEEEvNS4_8identityESZ_S19_vS1A_EENS_8epilogue10collective6detail29Sm90TmaWarpSpecializedAdapterINS1D_15DefaultEpilogueISI_SJ_SJ_NS1C_6thread17LinearCombinationISI_Li1EffLNS1H_9ScaleType4KindE0ELNS_15FloatRoundStyleE2ESI_EENS1_15EpilogueDefaultEEEEEvvEEEEvNT_6ParamsE,"aw",@nobits
	.sectionflags	@""
	.align	16
	.zero		1024


//--------------------- .nv.shared.reserved.0     --------------------------
	.section	.nv.shared.reserved.0,"aw",@nobits
	.weak		__nv_reservedSMEM_offset_0_alias
	.size		__nv_reservedSMEM_offset_0_alias, 0, 0
	.other		__nv_reservedSMEM_offset_0_alias,@"STO_CUDA_RESERVED_SHARED STV_DEFAULT"
__nv_reservedSMEM_offset_0_alias:
	.zero		0


//--------------------- .nv.global                --------------------------
	.section	.nv.global,"aw",@nobits
.nv.global:
	.type		_ZN40_INTERNAL_44a8904f_4_k_cu_b6a7be2b_167414cute1_E,@object
	.size		_ZN40_INTERNAL_44a8904f_4_k_cu_b6a7be2b_167414cute1_E,(_ZN40_INTERNAL_44a8904f_4_k_cu_b6a7be2b_167414cuda3std3__45__cpo6cbeginE - _ZN40_INTERNAL_44a8904f_4_k_cu_b6a7be2b_167414cute1_E)
_ZN40_INTERNAL_44a8904f_4_k_cu_b6a7be2b_167414cute1_E:
	.zero		1
	.type		_ZN40_INTERNAL_44a8904f_4_k_cu_b6a7be2b_167414cuda3std3__45__cpo6cbeginE,@object
	.size		_ZN40_INTERNAL_44a8904f_4_k_cu_b6a7be2b_167414cuda3std3__45__cpo6cbeginE,(_ZN40_INTERNAL_44a8904f_4_k_cu_b6a7be2b_167414cuda3std3__48in_placeE - _ZN40_INTERNAL_44a8904f_4_k_cu_b6a7be2b_167414cuda3std3__45__cpo6cbeginE)
_ZN40_INTERNAL_44a8904f_4_k_cu_b6a7be2b_167414cuda3std3__45__cpo6cbeginE:
	.zero		1
	.type		_ZN40_INTERNAL_44a8904f_4_k_cu_b6a7be2b_167414cuda3std3__48in_placeE,@object
	.size		_ZN40_INTERNAL_44a8904f_4_k_cu_b6a7be2b_167414cuda3std3__48in_placeE,(_ZN40_INTERNAL_44a8904f_4_k_cu_b6a7be2b_167414cuda3std6ranges3__45__cpo9iter_moveE - _ZN40_INTERNAL_44a8904f_4_k_cu_b6a7be2b_167414cuda3std3__48in_placeE)
_ZN40_INTERNAL_44a8904f_4_k_cu_b6a7be2b_167414cuda3std3__48in_placeE:
	.zero		1
	.type		_ZN40_INTERNAL_44a8904f_4_k_cu_b6a7be2b_167414cuda3std6ranges3__45__cpo9iter_moveE,@object
	.size		_ZN40_INTERNAL_44a8904f_4_k_cu_b6a7be2b_167414cuda3std6ranges3__45__cpo9iter_moveE,(_ZN40_INTERNAL_44a8904f_4_k_cu_b6a7be2b_167414cuda3std3__45__cpo5beginE - _ZN40_INTERNAL_44a8904f_4_k_cu_b6a7be2b_167414cuda3std6ranges3__45__cpo9iter_moveE)
_ZN40_INTERNAL_44a8904f_4_k_cu_b6a7be2b_167414cuda3std6ranges3__45__cpo9iter_moveE:
	.zero		1
	.type		_ZN40_INTERNAL_44a8904f_4_k_cu_b6a7be2b_167414cuda3std3__45__cpo5beginE,@object
	.size		_ZN40_INTERNAL_44a8904f_4_k_cu_b6a7be2b_167414cuda3std3__45__cpo5beginE,(_ZN40_INTERNAL_44a8904f_4_k_cu_b6a7be2b_167414cuda3std3__442_GLOBAL__N__44a8904f_4_k_cu_b6a7be2b_167416ignoreE - _ZN40_INTERNAL_44a8904f_4_k_cu_b6a7be2b_167414cuda3std3__45__cpo5beginE)
_ZN40_INTERNAL_44a8904f_4_k_cu_b6a7be2b_167414cuda3std3__45__cpo5beginE:
	.zero		1
	.type		_ZN40_INTERNAL_44a8904f_4_k_cu_b6a7be2b_167414cuda3std3__442_GLOBAL__N__44a8904f_4_k_cu_b6a7be2b_167416ignoreE,@object
	.size		_ZN40_INTERNAL_44a8904f_4_k_cu_b6a7be2b_167414cuda3std3__442_GLOBAL__N__44a8904f_4_k_cu_b6a7be2b_167416ignoreE,(_ZN40_INTERNAL_44a8904f_4_k_cu_b6a7be2b_167414cute7productE - _ZN40_INTERNAL_44a8904f_4_k_cu_b6a7be2b_167414cuda3std3__442_GLOBAL__N__44a8904f_4_k_cu_b6a7be2b_167416ignoreE)
_ZN40_INTERNAL_44a8904f_4_k_cu_b6a7be2b_167414cuda3std3__442_GLOBAL__N__44a8904f_4_k_cu_b6a7be2b_167416ignoreE:
	.zero		1
	.type		_ZN40_INTERNAL_44a8904f_4_k_cu_b6a7be2b_167414cute7productE,@object
	.size		_ZN40_INTERNAL_44a8904f_4_k_cu_b6a7be2b_167414cute7productE,(_ZN40_INTERNAL_44a8904f_4_k_cu_b6a7be2b_167414cuda3std3__45__cpo3endE - _ZN40_INTERNAL_44a8904f_4_k_cu_b6a7be2b_167414cute7productE)
_ZN40_INTERNAL_44a8904f_4_k_cu_b6a7be2b_167414cute7productE:
	.zero		1
	.type		_ZN40_INTERNAL_44a8904f_4_k_cu_b6a7be2b_167414cuda3std3__45__cpo3endE,@object
	.size		_ZN40_INTERNAL_44a8904f_4_k_cu_b6a7be2b_167414cuda3std3__45__cpo3endE,(_ZN40_INTERNAL_44a8904f_4_k_cu_b6a7be2b_167414cuda3std3__419piecewise_constructE - _ZN40_INTERNAL_44a8904f_4_k_cu_b6a7be2b_167414cuda3std3__45__cpo3endE)
_ZN40_INTERNAL_44a8904f_4_k_cu_b6a7be2b_167414cuda3std3__45__cpo3endE:
	.zero		1
	.type		_ZN40_INTERNAL_44a8904f_4_k_cu_b6a7be2b_167414cuda3std3__419piecewise_constructE,@object
	.size		_ZN40_INTERNAL_44a8904f_4_k_cu_b6a7be2b_167414cuda3std3__419piecewise_constructE,(_ZN40_INTERNAL_44a8904f_4_k_cu_b6a7be2b_167414cuda3std3__45__cpo4cendE - _ZN40_INTERNAL_44a8904f_4_k_cu_b6a7be2b_167414cuda3std3__419piecewise_constructE)
_ZN40_INTERNAL_44a8904f_4_k_cu_b6a7be2b_167414cuda3std3__419piecewise_constructE:
	.zero		1
	.type		_ZN40_INTERNAL_44a8904f_4_k_cu_b6a7be2b_167414cuda3std3__45__cpo4cendE,@object
	.size		_ZN40_INTERNAL_44a8904f_4_k_cu_b6a7be2b_167414cuda3std3__45__cpo4cendE,(_ZN40_INTERNAL_44a8904f_4_k_cu_b6a7be2b_167414cuda3std6ranges3__45__cpo4swapE - _ZN40_INTERNAL_44a8904f_4_k_cu_b6a7be2b_167414cuda3std3__45__cpo4cendE)
_ZN40_INTERNAL_44a8904f_4_k_cu_b6a7be2b_167414cuda3std3__45__cpo4cendE:
	.zero		1
	.type		_ZN40_INTERNAL_44a8904f_4_k_cu_b6a7be2b_167414cuda3std6ranges3__45__cpo4swapE,@object
	.size		_ZN40_INTERNAL_44a8904f_4_k_cu_b6a7be2b_167414cuda3std6ranges3__45__cpo4swapE,(.L_7 - _ZN40_INTERNAL_44a8904f_4_k_cu_b6a7be2b_167414cuda3std6ranges3__45__cpo4swapE)
_ZN40_INTERNAL_44a8904f_4_k_cu_b6a7be2b_167414cuda3std6ranges3__45__cpo4swapE:
	.zero		1
.L_7:


//--------------------- .nv.constant0._ZN7cutlass13device_kernelINS_4gemm6kernel13GemmUniversalIN4cute5tupleIJiiiiEEENS1_10collective13CollectiveMmaINS1_37MainloopSm90TmaGmmaWarpSpecializedFP8ILi2ENS5_IJNS4_1CILi1EEESB_SB_EEENS1_32KernelTmaWarpSpecializedPingpongEEENS5_IJNSA_ILi64EEENSA_ILi256EEESF_EEENS_12float_e4m3_tENS5_IJlSB_lEEESI_SJ_NS4_8TiledMMAINS4_8MMA_AtomIJNS4_4SM904GMMA31MMA_64x256x32_F32E4M3E4M3_SS_TNILNSN_7ScaleInE1ELSP_1EEEEEENS4_6LayoutISC_NS5_IJNSA_ILi0EEEST_ST_EEEEENS5_IJNS4_10UnderscoreESW_SW_EEEEENS4_13SM90_TMA_LOADENS4_14ComposedLayoutINS4_7SwizzleILi2ELi4ELi3EEENS4_18smem_ptr_flag_bitsILi8EEENSS_INS5_IJNSA_ILi8EEESF_EEENS5_IJSF_SB_EEEEEEEvNS4_8identityESZ_S19_vS1A_EENS_8epilogue10collective6detail29Sm90TmaWarpSpecializedAdapterINS1D_15DefaultEpilogueISI_SJ_SJ_NS1C_6thread17LinearCombinationISI_Li1EffLNS1H_9ScaleType4KindE0ELNS_15FloatRoundStyleE2ESI_EENS1_15EpilogueDefaultEEEEEvvEEEEvNT_6ParamsE --------------------------
	.section	.nv.constant0._ZN7cutlass13device_kernelINS_4gemm6kernel13GemmUniversalIN4cute5tupleIJiiiiEEENS1_10collective13CollectiveMmaINS1_37MainloopSm90TmaGmmaWarpSpecializedFP8ILi2ENS5_IJNS4_1CILi1EEESB_SB_EEENS1_32KernelTmaWarpSpecializedPingpongEEENS5_IJNSA_ILi64EEENSA_ILi256EEESF_EEENS_12float_e4m3_tENS5_IJlSB_lEEESI_SJ_NS4_8TiledMMAINS4_8MMA_AtomIJNS4_4SM904GMMA31MMA_64x256x32_F32E4M3E4M3_SS_TNILNSN_7ScaleInE1ELSP_1EEEEEENS4_6LayoutISC_NS5_IJNSA_ILi0EEEST_ST_EEEEENS5_IJNS4_10UnderscoreESW_SW_EEEEENS4_13SM90_TMA_LOADENS4_14ComposedLayoutINS4_7SwizzleILi2ELi4ELi3EEENS4_18smem_ptr_flag_bitsILi8EEENSS_INS5_IJNSA_ILi8EEESF_EEENS5_IJSF_SB_EEEEEEEvNS4_8identityESZ_S19_vS1A_EENS_8epilogue10collective6detail29Sm90TmaWarpSpecializedAdapterINS1D_15DefaultEpilogueISI_SJ_SJ_NS1C_6thread17LinearCombinationISI_Li1EffLNS1H_9ScaleType4KindE0ELNS_15FloatRoundStyleE2ESI_EENS1_15EpilogueDefaultEEEEEvvEEEEvNT_6ParamsE,"a",@progbits
	.sectionflags	@""
	.align	4
.nv.constant0._ZN7cutlass13device_kernelINS_4gemm6kernel13GemmUniversalIN4cute5tupleIJiiiiEEENS1_10collective13CollectiveMmaINS1_37MainloopSm90TmaGmmaWarpSpecializedFP8ILi2ENS5_IJNS4_1CILi1EEESB_SB_EEENS1_32KernelTmaWarpSpecializedPingpongEEENS5_IJNSA_ILi64EEENSA_ILi256EEESF_EEENS_12float_e4m3_tENS5_IJlSB_lEEESI_SJ_NS4_8TiledMMAINS4_8MMA_AtomIJNS4_4SM904GMMA31MMA_64x256x32_F32E4M3E4M3_SS_TNILNSN_7ScaleInE1ELSP_1EEEEEENS4_6LayoutISC_NS5_IJNSA_ILi0EEEST_ST_EEEEENS5_IJNS4_10UnderscoreESW_SW_EEEEENS4_13SM90_TMA_LOADENS4_14ComposedLayoutINS4_7SwizzleILi2ELi4ELi3EEENS4_18smem_ptr_flag_bitsILi8EEENSS_INS5_IJNSA_ILi8EEESF_EEENS5_IJSF_SB_EEEEEEEvNS4_8identityESZ_S19_vS1A_EENS_8epilogue10collective6detail29Sm90TmaWarpSpecializedAdapterINS1D_15DefaultEpilogueISI_SJ_SJ_NS1C_6thread17LinearCombinationISI_Li1EffLNS1H_9ScaleType4KindE0ELNS_15FloatRoundStyleE2ESI_EENS1_15EpilogueDefaultEEEEEvvEEEEvNT_6ParamsE:
	.zero		1664


//--------------------- SYMBOLS --------------------------

	.type		.nv.reservedSmem.offset0,@object
	.size		.nv.reservedSmem.offset0,0x4
